	.headerflags	@"EF_CUDA_TEXMODE_UNIFIED EF_CUDA_64BIT_ADDRESS EF_CUDA_ACCELERATORS EF_CUDA_SM90 EF_CUDA_VIRTUAL_SM(EF_CUDA_SM90)"
	.elftype	@"ET_EXEC"


//--------------------- .nv.info                  --------------------------
	.section	.nv.info,"",@"SHT_CUDA_INFO"
	.align	4


	//----- nvinfo : EIATTR_REGCOUNT
	.align		4
        /*0000*/ 	.byte	0x04, 0x2f
        /*0002*/ 	.short	(.L_1 - .L_0)
	.align		4
.L_0:
        /*0004*/ 	.word	index@(triton_mm)
        /*0008*/ 	.word	0x000000a8


	//----- nvinfo : EIATTR_MIN_STACK_SIZE
	.align		4
.L_1:
        /*000c*/ 	.byte	0x04, 0x12
        /*000e*/ 	.short	(.L_3 - .L_2)
	.align		4
.L_2:
        /*0010*/ 	.word	index@(triton_mm)
        /*0014*/ 	.word	0x00000000


	//----- nvinfo : EIATTR_FRAME_SIZE
	.align		4
.L_3:
        /*0018*/ 	.byte	0x04, 0x11
        /*001a*/ 	.short	(.L_5 - .L_4)
	.align		4
.L_4:
        /*001c*/ 	.word	index@(triton_mm)
        /*0020*/ 	.word	0x00000000


	//----- nvinfo : EIATTR_MIN_STACK_SIZE
	.align		4
.L_5:
        /*0024*/ 	.byte	0x04, 0x12
        /*0026*/ 	.short	(.L_7 - .L_6)
	.align		4
.L_6:
        /*0028*/ 	.word	index@(triton_mm)
        /*002c*/ 	.word	0x00000000
.L_7:


//--------------------- .nv.info.triton_mm        --------------------------
	.section	.nv.info.triton_mm,"",@"SHT_CUDA_INFO"
	.sectionflags	@""
	.align	4


	//----- nvinfo : EIATTR_CUDA_API_VERSION
	.align		4
        /*0000*/ 	.byte	0x04, 0x37
        /*0002*/ 	.short	(.L_9 - .L_8)
.L_8:
        /*0004*/ 	.word	0x0000007c


	//----- nvinfo : EIATTR_KPARAM_INFO
	.align		4
.L_9:
        /*0008*/ 	.byte	0x04, 0x17
        /*000a*/ 	.short	(.L_11 - .L_10)
.L_10:
        /*000c*/ 	.word	0x00000000
        /*0010*/ 	.short	0x0004
        /*0012*/ 	.short	0x001c
        /*0014*/ 	.byte	0x00, 0xf0, 0x11, 0x00


	//----- nvinfo : EIATTR_KPARAM_INFO
	.align		4
.L_11:
        /*0018*/ 	.byte	0x04, 0x17
        /*001a*/ 	.short	(.L_13 - .L_12)
.L_12:
        /*001c*/ 	.word	0x00000000
        /*0020*/ 	.short	0x0003
        /*0022*/ 	.short	0x0018
        /*0024*/ 	.byte	0x00, 0xf0, 0x11, 0x00


	//----- nvinfo : EIATTR_KPARAM_INFO
	.align		4
.L_13:
        /*0028*/ 	.byte	0x04, 0x17
        /*002a*/ 	.short	(.L_15 - .L_14)
.L_14:
        /*002c*/ 	.word	0x00000000
        /*0030*/ 	.short	0x0002
        /*0032*/ 	.short	0x0010
        /*0034*/ 	.byte	0x00, 0xf0, 0x21, 0x00


	//----- nvinfo : EIATTR_KPARAM_INFO
	.align		4
.L_15:
        /*0038*/ 	.byte	0x04, 0x17
        /*003a*/ 	.short	(.L_17 - .L_16)
.L_16:
        /*003c*/ 	.word	0x00000000
        /*0040*/ 	.short	0x0001
        /*0042*/ 	.short	0x0008
        /*0044*/ 	.byte	0x00, 0xf0, 0x21, 0x00


	//----- nvinfo : EIATTR_KPARAM_INFO
	.align		4
.L_17:
        /*0048*/ 	.byte	0x04, 0x17
        /*004a*/ 	.short	(.L_19 - .L_18)
.L_18:
        /*004c*/ 	.word	0x00000000
        /*0050*/ 	.short	0x0000
        /*0052*/ 	.short	0x0000
        /*0054*/ 	.byte	0x00, 0xf0, 0x21, 0x00


	//----- nvinfo : EIATTR_SPARSE_MMA_MASK
	.align		4
.L_19:
        /*0058*/ 	.byte	0x03, 0x50
        /*005a*/ 	.short	0x0000


	//----- nvinfo : EIATTR_MAXREG_COUNT
	.align		4
        /*005c*/ 	.byte	0x03, 0x1b
        /*005e*/ 	.short	0x00ff


	//----- nvinfo : EIATTR_COOP_GROUP_MASK_REGIDS
	.align		4
        /*0060*/ 	.byte	0x04, 0x29
        /*0062*/ 	.short	(.L_21 - .L_20)


	//   ....[0]....
.L_20:
        /*0064*/ 	.word	0xffffffff


	//----- nvinfo : EIATTR_COOP_GROUP_INSTR_OFFSETS
	.align		4
.L_21:
        /*0068*/ 	.byte	0x04, 0x28
        /*006a*/ 	.short	(.L_23 - .L_22)


	//   ....[0]....
.L_22:
        /*006c*/ 	.word	0x000012e0


	//----- nvinfo : EIATTR_EXIT_INSTR_OFFSETS
	.align		4
.L_23:
        /*0070*/ 	.byte	0x04, 0x1c
        /*0072*/ 	.short	(.L_25 - .L_24)


	//   ....[0]....
.L_24:
        /*0074*/ 	.word	0x00000040


	//   ....[1]....
        /*0078*/ 	.word	0x00002770


	//   ....[2]....
        /*007c*/ 	.word	0x000027c0


	//----- nvinfo : EIATTR_MAX_THREADS
	.align		4
.L_25:
        /*0080*/ 	.byte	0x04, 0x05
        /*0082*/ 	.short	(.L_27 - .L_26)
.L_26:
        /*0084*/ 	.word	0x00000080
        /*0088*/ 	.word	0x00000001
        /*008c*/ 	.word	0x00000001


	//----- nvinfo : EIATTR_CBANK_PARAM_SIZE
	.align		4
.L_27:
        /*0090*/ 	.byte	0x03, 0x19
        /*0092*/ 	.short	0x0020


	//----- nvinfo : EIATTR_PARAM_CBANK
	.align		4
        /*0094*/ 	.byte	0x04, 0x0a
        /*0096*/ 	.short	(.L_29 - .L_28)
	.align		4
.L_28:
        /*0098*/ 	.word	index@(.nv.constant0.triton_mm)
        /*009c*/ 	.short	0x0210
        /*009e*/ 	.short	0x0020


	//----- nvinfo : EIATTR_SW_WAR
	.align		4
.L_29:
        /*00a0*/ 	.byte	0x04, 0x36
        /*00a2*/ 	.short	(.L_31 - .L_30)
.L_30:
        /*00a4*/ 	.word	0x00000008
.L_31:


//--------------------- .nv.callgraph             --------------------------
	.section	.nv.callgraph,"",@"SHT_CUDA_CALLGRAPH"
	.align	4
	.sectionentsize	8
	.align		4
        /*0000*/ 	.word	0x00000000
	.align		4
        /*0004*/ 	.word	0xffffffff
	.align		4
        /*0008*/ 	.word	0x00000000
	.align		4
        /*000c*/ 	.word	0xfffffffe
	.align		4
        /*0010*/ 	.word	0x00000000
	.align		4
        /*0014*/ 	.word	0xfffffffd
	.align		4
        /*0018*/ 	.word	0x00000000
	.align		4
        /*001c*/ 	.word	0xfffffffc


//--------------------- .text.triton_mm           --------------------------
	.section	.text.triton_mm,"ax",@progbits
	.sectionflags	@"SHF_BARRIERS=1"
	.align	128
        .global         triton_mm
        .type           triton_mm,@function
        .size           triton_mm,(.L_x_2 - triton_mm)
        .other          triton_mm,@"STO_CUDA_ENTRY STV_DEFAULT"
triton_mm:
.text.triton_mm:
[----:B------:R-:W1:Y:S02]  /*0000*/  LDC R1, c[0x0][0x28] ;  /* 0x00000a00ff017b82 */ /* 0x000e640000000800 */
[----:B------:R-:W2:Y:S02]  /*0010*/  LDC R0, c[0x0][0x22c] ;  /* 0x00008b00ff007b82 */ /* 0x000ea40000000800 */
[----:B--2---:R-:W-:-:S05]  /*0020*/  IMAD R2, R0, 0xc00, RZ ;  /* 0x00000c0000027824 */ /* 0x004fca00078e02ff */
[----:B------:R-:W-:-:S13]  /*0030*/  ISETP.NE.AND P0, PT, R2, RZ, PT ;  /* 0x000000ff0200720c */ /* 0x000fda0003f05270 */
[----:B------:R-:W-:Y:S05]  /*0040*/  @!P0 EXIT ;  /* 0x000000000000894d */ /* 0x000fea0003800000 */
[----:B------:R-:W2:Y:S01]  /*0050*/  S2R R10, SR_CTAID.X ;  /* 0x00000000000a7919 */ /* 0x000ea20000002500 */
[----:B------:R-:W-:Y:S01]  /*0060*/  VIADD R2, R0, 0x7f ;  /* 0x0000007f00027836 */ /* 0x000fe20000000000 */
[----:B------:R-:W-:Y:S01]  /*0070*/  IABS R23, R0 ;  /* 0x0000000000177213 */ /* 0x000fe20000000000 */
[----:B------:R-:W3:Y:S01]  /*0080*/  LDC R21, c[0x0][0x228] ;  /* 0x00008a00ff157b82 */ /* 0x000ee20000000800 */
[----:B------:R-:W4:Y:S01]  /*0090*/  S2R R18, SR_TID.X ;  /* 0x0000000000127919 */ /* 0x000f220000002100 */
[----:B------:R-:W-:Y:S01]  /*00a0*/  UMOV UR4, 0x400 ;  /* 0x0000040000047882 */ /* 0x000fe20000000000 */
[----:B------:R-:W-:Y:S01]  /*00b0*/  SHF.R.S32.HI R3, RZ, 0x1f, R2 ;  /* 0x0000001fff037819 */ /* 0x000fe20000011402 */
[----:B------:R-:W-:Y:S01]  /*00c0*/  ULDC.64 UR22, c[0x0][0x208] ;  /* 0x0000820000167ab9 */ /* 0x000fe20000000a00 */
[----:B------:R-:W-:Y:S01]  /*00d0*/  ULDC.64 UR6, c[0x0][0x210] ;  /* 0x0000840000067ab9 */ /* 0x000fe20000000a00 */
[----:B------:R-:W-:Y:S01]  /*00e0*/  IMAD.MOV.U32 R161, RZ, RZ, -0x20 ;  /* 0xffffffe0ffa17424 */ /* 0x000fe200078e00ff */
[----:B------:R-:W-:Y:S01]  /*00f0*/  LEA.HI R3, R3, R2, RZ, 0x7 ;  /* 0x0000000203037211 */ /* 0x000fe200078f38ff */
[----:B------:R-:W5:Y:S01]  /*0100*/  S2UR UR18, SR_CgaCtaId ;  /* 0x00000000001279c3 */ /* 0x000f620000008800 */
[----:B------:R-:W-:-:S02]  /*0110*/  CS2R R88, SRZ ;  /* 0x0000000000587805 */ /* 0x000fc4000001ff00 */
[----:B------:R-:W-:Y:S02]  /*0120*/  CS2R R90, SRZ ;  /* 0x00000000005a7805 */ /* 0x000fe4000001ff00 */
[----:B------:R-:W-:Y:S02]  /*0130*/  CS2R R92, SRZ ;  /* 0x00000000005c7805 */ /* 0x000fe4000001ff00 */
[----:B------:R-:W-:Y:S02]  /*0140*/  CS2R R94, SRZ ;  /* 0x00000000005e7805 */ /* 0x000fe4000001ff00 */
[----:B------:R-:W-:Y:S02]  /*0150*/  CS2R R96, SRZ ;  /* 0x0000000000607805 */ /* 0x000fe4000001ff00 */
[----:B------:R-:W-:Y:S02]  /*0160*/  CS2R R98, SRZ ;  /* 0x0000000000627805 */ /* 0x000fe4000001ff00 */
[----:B------:R-:W-:Y:S01]  /*0170*/  CS2R R100, SRZ ;  /* 0x0000000000647805 */ /* 0x000fe2000001ff00 */
[----:B------:R-:W3:Y:S01]  /*0180*/  LDC.64 R34, c[0x0][0x218] ;  /* 0x00008600ff227b82 */ /* 0x000ee20000000a00 */
[----:B------:R-:W-:-:S02]  /*0190*/  CS2R R102, SRZ ;  /* 0x0000000000667805 */ /* 0x000fc4000001ff00 */
[----:B------:R-:W-:Y:S02]  /*01a0*/  CS2R R104, SRZ ;  /* 0x0000000000687805 */ /* 0x000fe4000001ff00 */
[----:B------:R-:W-:Y:S02]  /*01b0*/  CS2R R106, SRZ ;  /* 0x00000000006a7805 */ /* 0x000fe4000001ff00 */
[----:B------:R-:W-:Y:S02]  /*01c0*/  CS2R R108, SRZ ;  /* 0x00000000006c7805 */ /* 0x000fe4000001ff00 */
[----:B------:R-:W-:Y:S02]  /*01d0*/  CS2R R110, SRZ ;  /* 0x00000000006e7805 */ /* 0x000fe4000001ff00 */
[----:B------:R-:W-:Y:S02]  /*01e0*/  CS2R R112, SRZ ;  /* 0x0000000000707805 */ /* 0x000fe4000001ff00 */
[----:B------:R-:W-:-:S02]  /*01f0*/  CS2R R114, SRZ ;  /* 0x0000000000727805 */ /* 0x000fc4000001ff00 */
[----:B------:R-:W-:Y:S02]  /*0200*/  CS2R R116, SRZ ;  /* 0x0000000000747805 */ /* 0x000fe4000001ff00 */
[----:B------:R-:W-:Y:S02]  /*0210*/  CS2R R118, SRZ ;  /* 0x0000000000767805 */ /* 0x000fe4000001ff00 */
[----:B------:R-:W-:Y:S02]  /*0220*/  CS2R R120, SRZ ;  /* 0x0000000000787805 */ /* 0x000fe4000001ff00 */
[----:B------:R-:W-:Y:S02]  /*0230*/  CS2R R122, SRZ ;  /* 0x00000000007a7805 */ /* 0x000fe4000001ff00 */
[----:B------:R-:W-:Y:S01]  /*0240*/  CS2R R124, SRZ ;  /* 0x00000000007c7805 */ /* 0x000fe2000001ff00 */
[C---:B--2---:R-:W-:Y:S01]  /*0250*/  IMAD.HI R4, R10.reuse, 0x2aaaaaab, RZ ;  /* 0x2aaaaaab0a047827 */ /* 0x044fe200078e02ff */
[----:B------:R-:W-:-:S02]  /*0260*/  ISETP.GE.AND P2, PT, R10, RZ, PT ;  /* 0x000000ff0a00720c */ /* 0x000fc40003f46270 */
[----:B------:R-:W-:Y:S01]  /*0270*/  CS2R R126, SRZ ;  /* 0x00000000007e7805 */ /* 0x000fe2000001ff00 */
[----:B-1---5:R-:W-:Y:S01]  /*0280*/  UPRMT UR18, UR18, 0x654, UR4 ;  /* 0x0000065412127896 */ /* 0x022fe20008000004 */
[----:B----4-:R-:W-:Y:S02]  /*0290*/  SHF.R.U32.HI R160, RZ, 0x5, R18 ;  /* 0x00000005ffa07819 */ /* 0x010fe40000011612 */
[----:B------:R-:W-:Y:S02]  /*02a0*/  CS2R R128, SRZ ;  /* 0x0000000000807805 */ /* 0x000fe4000001ff00 */
[----:B------:R-:W-:Y:S02]  /*02b0*/  SHF.R.U32.HI R5, RZ, 0x1f, R4 ;  /* 0x0000001fff057819 */ /* 0x000fe40000011604 */
[----:B------:R-:W-:Y:S02]  /*02c0*/  CS2R R130, SRZ ;  /* 0x0000000000827805 */ /* 0x000fe4000001ff00 */
[----:B------:R-:W-:-:S02]  /*02d0*/  CS2R R132, SRZ ;  /* 0x0000000000847805 */ /* 0x000fc4000001ff00 */
[----:B------:R-:W-:Y:S02]  /*02e0*/  CS2R R134, SRZ ;  /* 0x0000000000867805 */ /* 0x000fe4000001ff00 */
[----:B------:R-:W-:Y:S02]  /*02f0*/  LEA.HI.SX32 R5, R4, R5, 0x1b ;  /* 0x0000000504057211 */ /* 0x000fe400078fdaff */
[----:B------:R-:W-:Y:S02]  /*0300*/  CS2R R136, SRZ ;  /* 0x0000000000887805 */ /* 0x000fe4000001ff00 */
[----:B------:R-:W-:Y:S02]  /*0310*/  CS2R R138, SRZ ;  /* 0x00000000008a7805 */ /* 0x000fe4000001ff00 */
[----:B------:R-:W-:Y:S02]  /*0320*/  CS2R R140, SRZ ;  /* 0x00000000008c7805 */ /* 0x000fe4000001ff00 */
[----:B------:R-:W-:Y:S01]  /*0330*/  CS2R R142, SRZ ;  /* 0x00000000008e7805 */ /* 0x000fe2000001ff00 */
[C---:B------:R-:W-:Y:S01]  /*0340*/  IMAD.SHL.U32 R4, R5.reuse, 0x8, RZ ;  /* 0x0000000805047824 */ /* 0x040fe200078e00ff */
[----:B------:R-:W-:Y:S01]  /*0350*/  CS2R R144, SRZ ;  /* 0x0000000000907805 */ /* 0x000fe2000001ff00 */
[----:B------:R-:W-:Y:S01]  /*0360*/  IMAD R5, R5, -0xc0, R10 ;  /* 0xffffff4005057824 */ /* 0x000fe200078e020a */
[----:B------:R-:W-:-:S02]  /*0370*/  CS2R R146, SRZ ;  /* 0x0000000000927805 */ /* 0x000fc4000001ff00 */
[----:B------:R-:W-:Y:S02]  /*0380*/  CS2R R148, SRZ ;  /* 0x0000000000947805 */ /* 0x000fe4000001ff00 */
[----:B------:R-:W-:Y:S02]  /*0390*/  LEA.HI.SX32 R3, R3, -R4, 0x19 ;  /* 0x8000000403037211 */ /* 0x000fe400078fcaff */
[----:B------:R-:W-:Y:S02]  /*03a0*/  CS2R R150, SRZ ;  /* 0x0000000000967805 */ /* 0x000fe4000001ff00 */
[----:B------:R-:W-:Y:S02]  /*03b0*/  IABS R12, R5 ;  /* 0x00000005000c7213 */ /* 0x000fe40000000000 */
[----:B------:R-:W-:Y:S02]  /*03c0*/  CS2R R42, SRZ ;  /* 0x00000000002a7805 */ /* 0x000fe4000001ff00 */
[----:B------:R-:W-:-:S02]  /*03d0*/  VIMNMX R6, R3, 0x8, PT ;  /* 0x0000000803067848 */ /* 0x000fc40003fe0100 */
[----:B------:R-:W-:Y:S02]  /*03e0*/  CS2R R44, SRZ ;  /* 0x00000000002c7805 */ /* 0x000fe4000001ff00 */
[----:B------:R-:W-:Y:S02]  /*03f0*/  CS2R R46, SRZ ;  /* 0x00000000002e7805 */ /* 0x000fe4000001ff00 */
[----:B------:R-:W-:Y:S02]  /*0400*/  CS2R R48, SRZ ;  /* 0x0000000000307805 */ /* 0x000fe4000001ff00 */
[-C--:B------:R-:W-:Y:S02]  /*0410*/  IABS R11, R6.reuse ;  /* 0x00000006000b7213 */ /* 0x080fe40000000000 */
[----:B------:R-:W-:Y:S02]  /*0420*/  CS2R R50, SRZ ;  /* 0x0000000000327805 */ /* 0x000fe4000001ff00 */
[----:B------:R-:W-:-:S02]  /*0430*/  LOP3.LUT R5, R5, R6, RZ, 0x3c, !PT ;  /* 0x0000000605057212 */ /* 0x000fc400078e3cff */
[----:B------:R-:W-:Y:S01]  /*0440*/  CS2R R52, SRZ ;  /* 0x0000000000347805 */ /* 0x000fe2000001ff00 */
[----:B------:R-:W1:Y:S01]  /*0450*/  I2F.RP R7, R11 ;  /* 0x0000000b00077306 */ /* 0x000e620000209400 */
[----:B------:R-:W-:Y:S02]  /*0460*/  CS2R R54, SRZ ;  /* 0x0000000000367805 */ /* 0x000fe4000001ff00 */
[----:B------:R-:W-:Y:S02]  /*0470*/  ISETP.GE.AND P4, PT, R5, RZ, PT ;  /* 0x000000ff0500720c */ /* 0x000fe40003f86270 */
[----:B------:R-:W-:Y:S02]  /*0480*/  CS2R R56, SRZ ;  /* 0x0000000000387805 */ /* 0x000fe4000001ff00 */
[----:B------:R-:W-:Y:S02]  /*0490*/  LOP3.LUT R5, RZ, R6, RZ, 0x33, !PT ;  /* 0x00000006ff057212 */ /* 0x000fe400078e33ff */
        /* <DEDUP_REMOVED lines=9> */
[----:B------:R-:W-:Y:S01]  /*0530*/  CS2R R76, SRZ ;  /* 0x00000000004c7805 */ /* 0x000fe2000001ff00 */
[----:B-1----:R-:W1:Y:S01]  /*0540*/  MUFU.RCP R7, R7 ;  /* 0x0000000700077308 */ /* 0x002e620000001000 */
[----:B------:R-:W-:Y:S02]  /*0550*/  CS2R R78, SRZ ;  /* 0x00000000004e7805 */ /* 0x000fe4000001ff00 */
[----:B------:R-:W-:Y:S02]  /*0560*/  CS2R R80, SRZ ;  /* 0x0000000000507805 */ /* 0x000fe4000001ff00 */
[----:B------:R-:W-:-:S02]  /*0570*/  CS2R R82, SRZ ;  /* 0x0000000000527805 */ /* 0x000fc4000001ff00 */
[----:B------:R-:W-:Y:S02]  /*0580*/  LOP3.LUT R160, R160, 0x7fffffc, RZ, 0xc0, !PT ;  /* 0x07fffffca0a07812 */ /* 0x000fe400078ec0ff */
[----:B------:R-:W-:Y:S02]  /*0590*/  CS2R R84, SRZ ;  /* 0x0000000000547805 */ /* 0x000fe4000001ff00 */
[----:B------:R-:W-:Y:S01]  /*05a0*/  CS2R R86, SRZ ;  /* 0x0000000000567805 */ /* 0x000fe2000001ff00 */
[----:B------:R-:W-:Y:S01]  /*05b0*/  UMOV UR19, 0x1 ;  /* 0x0000000100137882 */ /* 0x000fe20000000000 */
[----:B------:R-:W-:Y:S01]  /*05c0*/  UMOV UR20, 0xffffffff ;  /* 0xffffffff00147882 */ /* 0x000fe20000000000 */
[----:B------:R-:W-:Y:S01]  /*05d0*/  UMOV UR4, URZ ;  /* 0x0000003f00047c82 */ /* 0x000fe20008000000 */
[----:B------:R-:W-:Y:S01]  /*05e0*/  UMOV UR5, URZ ;  /* 0x0000003f00057c82 */ /* 0x000fe20008000000 */
[----:B-1----:R-:W-:Y:S01]  /*05f0*/  VIADD R2, R7, 0xffffffe ;  /* 0x0ffffffe07027836 */ /* 0x002fe20000000000 */
[----:B------:R-:W-:-:S03]  /*0600*/  IABS R7, R10 ;  /* 0x0000000a00077213 */ /* 0x000fc60000000000 */
[----:B------:R1:W2:Y:S02]  /*0610*/  F2I.FTZ.U32.TRUNC.NTZ R3, R2 ;  /* 0x0000000200037305 */ /* 0x0002a4000021f000 */
[----:B-1----:R-:W-:Y:S02]  /*0620*/  IMAD.MOV.U32 R2, RZ, RZ, RZ ;  /* 0x000000ffff027224 */ /* 0x002fe400078e00ff */
[----:B--2---:R-:W-:-:S04]  /*0630*/  IMAD.MOV R8, RZ, RZ, -R3 ;  /* 0x000000ffff087224 */ /* 0x004fc800078e0a03 */
[----:B------:R-:W-:Y:S01]  /*0640*/  IMAD R9, R8, R11, RZ ;  /* 0x0000000b08097224 */ /* 0x000fe200078e02ff */
[----:B------:R-:W-:-:S03]  /*0650*/  IABS R8, R6 ;  /* 0x0000000600087213 */ /* 0x000fc60000000000 */
[----:B------:R-:W-:Y:S02]  /*0660*/  IMAD.HI.U32 R3, R3, R9, R2 ;  /* 0x0000000903037227 */ /* 0x000fe400078e0002 */
[----:B------:R-:W1:Y:S02]  /*0670*/  I2F.RP R9, R23 ;  /* 0x0000001700097306 */ /* 0x000e640000209400 */
[----:B------:R-:W-:Y:S02]  /*0680*/  IMAD.MOV R13, RZ, RZ, -R8 ;  /* 0x000000ffff0d7224 */ /* 0x000fe400078e0a08 */
[----:B------:R-:W-:-:S04]  /*0690*/  IMAD.HI.U32 R2, R3, R7, RZ ;  /* 0x0000000703027227 */ /* 0x000fc800078e00ff */
[----:B------:R-:W-:Y:S02]  /*06a0*/  IMAD R2, R2, R13, R7 ;  /* 0x0000000d02027224 */ /* 0x000fe400078e0207 */
[----:B------:R-:W-:-:S03]  /*06b0*/  IMAD.HI.U32 R8, R3, R12, RZ ;  /* 0x0000000c03087227 */ /* 0x000fc600078e00ff */
[C---:B------:R-:W-:Y:S01]  /*06c0*/  ISETP.GT.U32.AND P0, PT, R11.reuse, R2, PT ;  /* 0x000000020b00720c */ /* 0x040fe20003f04070 */
[----:B------:R-:W-:Y:S01]  /*06d0*/  IMAD R7, R8, R13, R12 ;  /* 0x0000000d08077224 */ /* 0x000fe200078e020c */
[----:B-1----:R-:W1:Y:S04]  /*06e0*/  MUFU.RCP R9, R9 ;  /* 0x0000000900097308 */ /* 0x002e680000001000 */
[----:B------:R-:W-:-:S07]  /*06f0*/  ISETP.GT.U32.AND P3, PT, R11, R7, PT ;  /* 0x000000070b00720c */ /* 0x000fce0003f64070 */
[----:B------:R-:W-:Y:S02]  /*0700*/  @!P0 IMAD.IADD R2, R2, 0x1, -R11 ;  /* 0x0000000102028824 */ /* 0x000fe400078e0a0b */
[----:B-1----:R-:W-:-:S03]  /*0710*/  VIADD R3, R9, 0xffffffe ;  /* 0x0ffffffe09037836 */ /* 0x002fc60000000000 */
[----:B------:R-:W-:Y:S01]  /*0720*/  ISETP.GT.U32.AND P0, PT, R11, R2, PT ;  /* 0x000000020b00720c */ /* 0x000fe20003f04070 */
[----:B------:R-:W-:Y:S01]  /*0730*/  @!P3 IMAD.IADD R7, R7, 0x1, -R11 ;  /* 0x000000010707b824 */ /* 0x000fe200078e0a0b */
[----:B------:R-:W-:Y:S01]  /*0740*/  SHF.R.U32.HI R9, RZ, 0x2, R18 ;  /* 0x00000002ff097819 */ /* 0x000fe20000011612 */
[----:B------:R-:W-:Y:S01]  /*0750*/  @!P3 VIADD R8, R8, 0x1 ;  /* 0x000000010808b836 */ /* 0x000fe20000000000 */
[----:B------:R-:W1:Y:S02]  /*0760*/  F2I.FTZ.U32.TRUNC.NTZ R3, R3 ;  /* 0x0000000300037305 */ /* 0x000e64000021f000 */
[----:B------:R-:W-:Y:S02]  /*0770*/  ISETP.GE.U32.AND P1, PT, R7, R11, PT ;  /* 0x0000000b0700720c */ /* 0x000fe40003f26070 */
[----:B------:R-:W-:-:S05]  /*0780*/  SGXT.U32 R9, R9, 0x5 ;  /* 0x000000050909781a */ /* 0x000fca0000000000 */
[----:B------:R-:W-:Y:S01]  /*0790*/  @!P0 IMAD.IADD R2, R2, 0x1, -R11 ;  /* 0x0000000102028824 */ /* 0x000fe200078e0a0b */
[----:B------:R-:W-:-:S03]  /*07a0*/  ISETP.NE.AND P0, PT, R6, RZ, PT ;  /* 0x000000ff0600720c */ /* 0x000fc60003f05270 */
[----:B------:R-:W-:Y:S02]  /*07b0*/  @!P2 IMAD.MOV R2, RZ, RZ, -R2 ;  /* 0x000000ffff02a224 */ /* 0x000fe400078e0a02 */
[----:B------:R-:W-:Y:S02]  /*07c0*/  @P1 VIADD R8, R8, 0x1 ;  /* 0x0000000108081836 */ /* 0x000fe40000000000 */
[----:B-1----:R-:W-:Y:S01]  /*07d0*/  IMAD.MOV R6, RZ, RZ, -R3 ;  /* 0x000000ffff067224 */ /* 0x002fe200078e0a03 */
[C---:B------:R-:W-:Y:S01]  /*07e0*/  SEL R7, R5.reuse, R2, !P0 ;  /* 0x0000000205077207 */ /* 0x040fe20004000000 */
[----:B------:R-:W-:Y:S01]  /*07f0*/  @!P4 IMAD.MOV R8, RZ, RZ, -R8 ;  /* 0x000000ffff08c224 */ /* 0x000fe200078e0a08 */
[----:B------:R-:W-:Y:S01]  /*0800*/  SHF.R.U32.HI R2, RZ, 0x4, R18 ;  /* 0x00000004ff027819 */ /* 0x000fe20000011612 */
[----:B------:R-:W-:Y:S02]  /*0810*/  IMAD R11, R6, R23, RZ ;  /* 0x00000017060b7224 */ /* 0x000fe400078e02ff */
[----:B------:R-:W-:Y:S01]  /*0820*/  IMAD.IADD R4, R4, 0x1, R7 ;  /* 0x0000000104047824 */ /* 0x000fe200078e0207 */
[----:B------:R-:W-:Y:S01]  /*0830*/  SGXT.U32 R7, R2, 0x3 ;  /* 0x000000030207781a */ /* 0x000fe20000000000 */
[----:B------:R-:W-:Y:S01]  /*0840*/  IMAD.MOV.U32 R2, RZ, RZ, RZ ;  /* 0x000000ffff027224 */ /* 0x000fe200078e00ff */
[----:B------:R-:W-:Y:S01]  /*0850*/  SEL R5, R5, R8, !P0 ;  /* 0x0000000805057207 */ /* 0x000fe20004000000 */
[----:B------:R-:W-:-:S02]  /*0860*/  IMAD.SHL.U32 R4, R4, 0x80, RZ ;  /* 0x0000008004047824 */ /* 0x000fc400078e00ff */
[----:B------:R-:W-:-:S03]  /*0870*/  IMAD.HI.U32 R2, R3, R11, R2 ;  /* 0x0000000b03027227 */ /* 0x000fc600078e0002 */
[C---:B------:R-:W-:Y:S01]  /*0880*/  LOP3.LUT R6, R4.reuse, R9, RZ, 0xfc, !PT ;  /* 0x0000000904067212 */ /* 0x040fe200078efcff */
[----:B------:R-:W-:Y:S01]  /*0890*/  IMAD.SHL.U32 R5, R5, 0x80, RZ ;  /* 0x0000008005057824 */ /* 0x000fe200078e00ff */
[----:B------:R-:W-:Y:S02]  /*08a0*/  LOP3.LUT R3, R4, R7, RZ, 0xfc, !PT ;  /* 0x0000000704037212 */ /* 0x000fe400078efcff */
[----:B------:R-:W-:Y:S02]  /*08b0*/  IABS R8, R6 ;  /* 0x0000000600087213 */ /* 0x000fe40000000000 */
[----:B------:R-:W-:Y:S02]  /*08c0*/  LOP3.LUT R7, R4, 0x20, R9, 0xfe, !PT ;  /* 0x0000002004077812 */ /* 0x000fe400078efe09 */
[----:B------:R-:W-:Y:S02]  /*08d0*/  LOP3.LUT R11, R4, 0x40, R9, 0xfe, !PT ;  /* 0x00000040040b7812 */ /* 0x000fe400078efe09 */
[----:B------:R-:W-:Y:S01]  /*08e0*/  LOP3.LUT R24, R4, 0x60, R9, 0xfe, !PT ;  /* 0x0000006004187812 */ /* 0x000fe200078efe09 */
[----:B------:R-:W-:Y:S01]  /*08f0*/  IMAD.HI.U32 R4, R2, R8, RZ ;  /* 0x0000000802047227 */ /* 0x000fe200078e00ff */
[----:B------:R-:W-:-:S02]  /*0900*/  IABS R10, R7 ;  /* 0x00000007000a7213 */ /* 0x000fc40000000000 */
[----:B------:R-:W-:Y:S01]  /*0910*/  IABS R12, R11 ;  /* 0x0000000b000c7213 */ /* 0x000fe20000000000 */
[----:B------:R-:W-:Y:S01]  /*0920*/  IMAD.MOV R4, RZ, RZ, -R4 ;  /* 0x000000ffff047224 */ /* 0x000fe200078e0a04 */
[----:B------:R-:W-:Y:S02]  /*0930*/  IABS R13, R24 ;  /* 0x00000018000d7213 */ /* 0x000fe40000000000 */
[----:B------:R-:W-:Y:S01]  /*0940*/  ISETP.GE.AND P0, PT, R6, RZ, PT ;  /* 0x000000ff0600720c */ /* 0x000fe20003f06270 */
[----:B------:R-:W-:Y:S01]  /*0950*/  IMAD R8, R23, R4, R8 ;  /* 0x0000000417087224 */ /* 0x000fe200078e0208 */
[----:B------:R-:W-:Y:S01]  /*0960*/  ISETP.GE.AND P2, PT, R7, RZ, PT ;  /* 0x000000ff0700720c */ /* 0x000fe20003f46270 */
[C---:B------:R-:W-:Y:S01]  /*0970*/  IMAD.HI.U32 R6, R2.reuse, R10, RZ ;  /* 0x0000000a02067227 */ /* 0x040fe200078e00ff */
[----:B------:R-:W-:Y:S02]  /*0980*/  LOP3.LUT R26, R5, 0x20, R9, 0xfe, !PT ;  /* 0x00000020051a7812 */ /* 0x000fe400078efe09 */
[----:B------:R-:W-:Y:S01]  /*0990*/  ISETP.GT.U32.AND P6, PT, R23, R8, PT ;  /* 0x000000081700720c */ /* 0x000fe20003fc4070 */
[----:B------:R-:W-:Y:S01]  /*09a0*/  IMAD.HI.U32 R7, R2, R12, RZ ;  /* 0x0000000c02077227 */ /* 0x000fe200078e00ff */
[----:B------:R-:W-:-:S02]  /*09b0*/  LOP3.LUT R28, R5, 0x40, R9, 0xfe, !PT ;  /* 0x00000040051c7812 */ /* 0x000fc400078efe09 */
[----:B------:R-:W-:Y:S01]  /*09c0*/  ISETP.GE.AND P1, PT, R11, RZ, PT ;  /* 0x000000ff0b00720c */ /* 0x000fe20003f26270 */
[----:B------:R-:W-:Y:S01]  /*09d0*/  IMAD.HI.U32 R2, R2, R13, RZ ;  /* 0x0000000d02027227 */ /* 0x000fe200078e00ff */
[----:B------:R-:W-:Y:S02]  /*09e0*/  LOP3.LUT R4, R9, 0x40, RZ, 0xfc, !PT ;  /* 0x0000004009047812 */ /* 0x000fe400078efcff */
[----:B------:R-:W-:Y:S01]  /*09f0*/  LOP3.LUT R30, R5, 0x60, R9, 0xfe, !PT ;  /* 0x00000060051e7812 */ /* 0x000fe200078efe09 */
[----:B------:R-:W-:Y:S01]  /*0a00*/  IMAD.MOV R6, RZ, RZ, -R6 ;  /* 0x000000ffff067224 */ /* 0x000fe200078e0a06 */
[----:B------:R-:W-:Y:S01]  /*0a10*/  LOP3.LUT R25, R5, R9, RZ, 0xfc, !PT ;  /* 0x0000000905197212 */ /* 0x000fe200078efcff */
[----:B------:R-:W-:Y:S02]  /*0a20*/  IMAD.MOV R7, RZ, RZ, -R7 ;  /* 0x000000ffff077224 */ /* 0x000fe400078e0a07 */
[----:B------:R-:W-:Y:S02]  /*0a30*/  IMAD.MOV R2, RZ, RZ, -R2 ;  /* 0x000000ffff027224 */ /* 0x000fe400078e0a02 */
[----:B------:R-:W-:Y:S01]  /*0a40*/  IMAD R10, R23, R6, R10 ;  /* 0x00000006170a7224 */ /* 0x000fe200078e020a */
[----:B------:R-:W-:Y:S01]  /*0a50*/  LOP3.LUT R6, R9, 0x60, RZ, 0xfc, !PT ;  /* 0x0000006009067812 */ /* 0x000fe200078efcff */
[----:B------:R-:W-:-:S02]  /*0a60*/  IMAD R12, R23, R7, R12 ;  /* 0x00000007170c7224 */ /* 0x000fc400078e020c */
[C---:B------:R-:W-:Y:S01]  /*0a70*/  IMAD R13, R23.reuse, R2, R13 ;  /* 0x00000002170d7224 */ /* 0x040fe200078e020d */
[C---:B------:R-:W-:Y:S01]  /*0a80*/  ISETP.GT.U32.AND P3, PT, R23.reuse, R10, PT ;  /* 0x0000000a1700720c */ /* 0x040fe20003f64070 */
[----:B------:R-:W-:Y:S01]  /*0a90*/  @!P6 IMAD.IADD R8, R8, 0x1, -R23 ;  /* 0x000000010808e824 */ /* 0x000fe200078e0a17 */
[C---:B------:R-:W-:Y:S01]  /*0aa0*/  ISETP.GT.U32.AND P4, PT, R23.reuse, R12, PT ;  /* 0x0000000c1700720c */ /* 0x040fe20003f84070 */
[----:B------:R-:W-:Y:S01]  /*0ab0*/  IMAD.HI R15, R26, 0x2aaaaaab, RZ ;  /* 0x2aaaaaab1a0f7827 */ /* 0x000fe200078e02ff */
[C---:B------:R-:W-:Y:S02]  /*0ac0*/  ISETP.GT.U32.AND P5, PT, R23.reuse, R13, PT ;  /* 0x0000000d1700720c */ /* 0x040fe40003fa4070 */
[----:B------:R-:W-:Y:S01]  /*0ad0*/  ISETP.GT.U32.AND P6, PT, R23, R8, PT ;  /* 0x000000081700720c */ /* 0x000fe20003fc4070 */
[----:B------:R-:W-:Y:S01]  /*0ae0*/  IMAD.HI R17, R28, 0x2aaaaaab, RZ ;  /* 0x2aaaaaab1c117827 */ /* 0x000fe200078e02ff */
[----:B------:R-:W-:Y:S02]  /*0af0*/  SHF.R.U32.HI R16, RZ, 0x1f, R15 ;  /* 0x0000001fff107819 */ /* 0x000fe4000001160f */
[----:B------:R-:W-:Y:S01]  /*0b00*/  LOP3.LUT R2, R9, 0x20, RZ, 0xfc, !PT ;  /* 0x0000002009027812 */ /* 0x000fe200078efcff */
[----:B------:R-:W-:Y:S01]  /*0b10*/  IMAD.SHL.U32 R11, R18, 0x8, RZ ;  /* 0x00000008120b7824 */ /* 0x000fe200078e00ff */
[----:B------:R-:W-:Y:S01]  /*0b20*/  SHF.R.U32.HI R20, RZ, 0x1f, R17 ;  /* 0x0000001fff147819 */ /* 0x000fe20000011611 */
[--C-:B------:R-:W-:Y:S01]  /*0b30*/  @!P3 IMAD.IADD R10, R10, 0x1, -R23.reuse ;  /* 0x000000010a0ab824 */ /* 0x100fe200078e0a17 */
[----:B------:R-:W-:Y:S01]  /*0b40*/  LEA.HI R15, R15, R16, RZ, 0x17 ;  /* 0x000000100f0f7211 */ /* 0x000fe200078fb8ff */
[--C-:B------:R-:W-:Y:S01]  /*0b50*/  @!P4 IMAD.IADD R12, R12, 0x1, -R23.reuse ;  /* 0x000000010c0cc824 */ /* 0x100fe200078e0a17 */
[----:B------:R-:W-:Y:S01]  /*0b60*/  LOP3.LUT R7, R11, 0x18, R18, 0x48, !PT ;  /* 0x000000180b077812 */ /* 0x000fe200078e4812 */
[--C-:B------:R-:W-:Y:S01]  /*0b70*/  @!P5 IMAD.IADD R13, R13, 0x1, -R23.reuse ;  /* 0x000000010d0dd824 */ /* 0x100fe200078e0a17 */
[C---:B------:R-:W-:Y:S01]  /*0b80*/  ISETP.GT.U32.AND P5, PT, R23.reuse, R10, PT ;  /* 0x0000000a1700720c */ /* 0x040fe20003fa4070 */
[----:B------:R-:W-:Y:S01]  /*0b90*/  @!P6 IMAD.IADD R8, R8, 0x1, -R23 ;  /* 0x000000010808e824 */ /* 0x000fe200078e0a17 */
[C---:B------:R-:W-:Y:S01]  /*0ba0*/  ISETP.GT.U32.AND P4, PT, R23.reuse, R12, PT ;  /* 0x0000000c1700720c */ /* 0x040fe20003f84070 */
[--C-:B------:R-:W-:Y:S01]  /*0bb0*/  IMAD R2, R2, 0x20, R7.reuse ;  /* 0x0000002002027824 */ /* 0x100fe200078e0207 */
[----:B------:R-:W-:Y:S01]  /*0bc0*/  ISETP.GT.U32.AND P3, PT, R23, R13, PT ;  /* 0x0000000d1700720c */ /* 0x000fe20003f64070 */
[--C-:B------:R-:W-:Y:S01]  /*0bd0*/  IMAD R4, R4, 0x20, R7.reuse ;  /* 0x0000002004047824 */ /* 0x100fe200078e0207 */
[----:B------:R-:W-:Y:S01]  /*0be0*/  LEA.HI R17, R17, R20, RZ, 0x17 ;  /* 0x0000001411117211 */ /* 0x000fe200078fb8ff */
[----:B------:R-:W-:Y:S01]  /*0bf0*/  IMAD R20, R15, -0xc00, R26 ;  /* 0xfffff4000f147824 */ /* 0x000fe200078e021a */
[----:B------:R-:W-:Y:S01]  /*0c00*/  ISETP.GE.AND P6, PT, R24, RZ, PT ;  /* 0x000000ff1800720c */ /* 0x000fe20003fc6270 */
[----:B------:R-:W1:Y:S01]  /*0c10*/  LDC.64 R26, c[0x0][0x210] ;  /* 0x00008400ff1a7b82 */ /* 0x000e620000000a00 */
[--C-:B------:R-:W-:Y:S01]  /*0c20*/  IMAD R6, R6, 0x20, R7.reuse ;  /* 0x0000002006067824 */ /* 0x100fe200078e0207 */
[----:B------:R-:W-:Y:S01]  /*0c30*/  LOP3.LUT R11, R11, 0x18, RZ, 0xc0, !PT ;  /* 0x000000180b0b7812 */ /* 0x000fe200078ec0ff */
[----:B------:R-:W-:Y:S01]  /*0c40*/  IMAD R7, R9, 0x20, R7 ;  /* 0x0000002009077824 */ /* 0x000fe200078e0207 */
[----:B------:R-:W-:Y:S01]  /*0c50*/  LEA R39, R4, UR18, 0x1 ;  /* 0x0000001204277c11 */ /* 0x000fe2000f8e08ff */
[----:B------:R-:W-:Y:S01]  /*0c60*/  IMAD.HI R19, R30, 0x2aaaaaab, RZ ;  /* 0x2aaaaaab1e137827 */ /* 0x000fe200078e02ff */
[----:B------:R-:W-:-:S03]  /*0c70*/  LEA R41, R6, UR18, 0x1 ;  /* 0x0000001206297c11 */ /* 0x000fc6000f8e08ff */
[----:B------:R-:W-:Y:S01]  /*0c80*/  IMAD.HI R9, R25, 0x2aaaaaab, RZ ;  /* 0x2aaaaaab19097827 */ /* 0x000fe200078e02ff */
[----:B------:R-:W-:-:S03]  /*0c90*/  SHF.R.U32.HI R22, RZ, 0x1f, R19 ;  /* 0x0000001fff167819 */ /* 0x000fc60000011613 */
[----:B------:R-:W-:Y:S01]  /*0ca0*/  @!P5 IMAD.IADD R10, R10, 0x1, -R23 ;  /* 0x000000010a0ad824 */ /* 0x000fe200078e0a17 */
[----:B------:R-:W-:Y:S01]  /*0cb0*/  SHF.R.U32.HI R14, RZ, 0x1f, R9 ;  /* 0x0000001fff0e7819 */ /* 0x000fe20000011609 */
[--C-:B------:R-:W-:Y:S01]  /*0cc0*/  @!P4 IMAD.IADD R12, R12, 0x1, -R23.reuse ;  /* 0x000000010c0cc824 */ /* 0x100fe200078e0a17 */
[----:B------:R-:W-:Y:S01]  /*0cd0*/  LEA.HI R19, R19, R22, RZ, 0x17 ;  /* 0x0000001613137211 */ /* 0x000fe200078fb8ff */
[----:B------:R-:W-:Y:S01]  /*0ce0*/  @!P3 IMAD.IADD R13, R13, 0x1, -R23 ;  /* 0x000000010d0db824 */ /* 0x000fe200078e0a17 */
[----:B------:R-:W-:Y:S01]  /*0cf0*/  LEA.HI R14, R9, R14, RZ, 0x17 ;  /* 0x0000000e090e7211 */ /* 0x000fe200078fb8ff */
[----:B------:R-:W-:Y:S01]  /*0d00*/  @!P0 IMAD.MOV R8, RZ, RZ, -R8 ;  /* 0x000000ffff088224 */ /* 0x000fe200078e0a08 */
[----:B------:R-:W-:Y:S01]  /*0d10*/  ISETP.NE.AND P3, PT, R0, RZ, PT ;  /* 0x000000ff0000720c */ /* 0x000fe20003f65270 */
[----:B------:R-:W-:Y:S01]  /*0d20*/  @!P2 IMAD.MOV R10, RZ, RZ, -R10 ;  /* 0x000000ffff0aa224 */ /* 0x000fe200078e0a0a */
[----:B------:R-:W-:Y:S01]  /*0d30*/  LOP3.LUT R9, RZ, R0, RZ, 0x33, !PT ;  /* 0x00000000ff097212 */ /* 0x000fe200078e33ff */
[----:B------:R-:W-:-:S02]  /*0d40*/  @!P1 IMAD.MOV R12, RZ, RZ, -R12 ;  /* 0x000000ffff0c9224 */ /* 0x000fc400078e0a0c */
[----:B------:R-:W-:Y:S01]  /*0d50*/  @!P6 IMAD.MOV R13, RZ, RZ, -R13 ;  /* 0x000000ffff0de224 */ /* 0x000fe200078e0a0d */
[----:B------:R-:W-:Y:S01]  /*0d60*/  SEL R10, R9, R10, !P3 ;  /* 0x0000000a090a7207 */ /* 0x000fe20005800000 */
[----:B------:R-:W-:Y:S01]  /*0d70*/  IMAD R22, R17, -0xc00, R28 ;  /* 0xfffff40011167824 */ /* 0x000fe200078e021c */
[----:B------:R-:W-:Y:S01]  /*0d80*/  SEL R28, R9, R8, !P3 ;  /* 0x00000008091c7207 */ /* 0x000fe20005800000 */
[----:B------:R-:W-:Y:S01]  /*0d90*/  IMAD R24, R19, -0xc00, R30 ;  /* 0xfffff40013187824 */ /* 0x000fe200078e021e */
[----:B------:R-:W-:Y:S01]  /*0da0*/  SEL R12, R9, R12, !P3 ;  /* 0x0000000c090c7207 */ /* 0x000fe20005800000 */
[----:B---3--:R-:W-:Y:S01]  /*0db0*/  IMAD R19, R21, 0xc00, RZ ;  /* 0x00000c0015137824 */ /* 0x008fe200078e02ff */
[----:B------:R-:W-:Y:S01]  /*0dc0*/  SEL R8, R9, R13, !P3 ;  /* 0x0000000d09087207 */ /* 0x000fe20005800000 */
[----:B------:R-:W-:Y:S02]  /*0dd0*/  IMAD R16, R14, -0xc00, R25 ;  /* 0xfffff4000e107824 */ /* 0x000fe400078e0219 */
[----:B------:R-:W-:-:S04]  /*0de0*/  IMAD.WIDE R14, R19, 0x2, RZ ;  /* 0x00000002130e7825 */ /* 0x000fc800078e02ff */
[--C-:B------:R-:W-:Y:S02]  /*0df0*/  IMAD R37, R8, 0xc00, R11.reuse ;  /* 0x00000c0008257824 */ /* 0x100fe400078e020b */
[--C-:B------:R-:W-:Y:S02]  /*0e00*/  IMAD R23, R10, 0xc00, R11.reuse ;  /* 0x00000c000a177824 */ /* 0x100fe400078e020b */
[----:B------:R-:W-:Y:S02]  /*0e10*/  IMAD R25, R12, 0xc00, R11 ;  /* 0x00000c000c197824 */ /* 0x000fe400078e020b */
[----:B-1----:R-:W-:Y:S01]  /*0e20*/  IMAD.WIDE R26, R19, 0x2, R26 ;  /* 0x00000002131a7825 */ /* 0x002fe200078e021a */
[----:B------:R-:W-:-:S03]  /*0e30*/  LEA R19, R7, UR18, 0x1 ;  /* 0x0000001207137c11 */ /* 0x000fc6000f8e08ff */
[--C-:B------:R-:W-:Y:S02]  /*0e40*/  IMAD R21, R28, 0xc00, R11.reuse ;  /* 0x00000c001c157824 */ /* 0x100fe400078e020b */
[--C-:B------:R-:W-:Y:S02]  /*0e50*/  IMAD R29, R16, 0xc00, R11.reuse ;  /* 0x00000c00101d7824 */ /* 0x100fe400078e020b */
[--C-:B------:R-:W-:Y:S02]  /*0e60*/  IMAD R31, R20, 0xc00, R11.reuse ;  /* 0x00000c00141f7824 */ /* 0x100fe400078e020b */
[--C-:B------:R-:W-:Y:S02]  /*0e70*/  IMAD R33, R22, 0xc00, R11.reuse ;  /* 0x00000c0016217824 */ /* 0x100fe400078e020b */
[----:B------:R-:W-:Y:S02]  /*0e80*/  IMAD R9, R24, 0xc00, R11 ;  /* 0x00000c0018097824 */ /* 0x000fe400078e020b */
[----:B------:R-:W-:-:S04]  /*0e90*/  IMAD.WIDE R10, R37, 0x2, R14 ;  /* 0x00000002250a7825 */ /* 0x000fc800078e020e */
[----:B------:R-:W-:Y:S01]  /*0ea0*/  IMAD.WIDE R12, R25, 0x2, R14 ;  /* 0x00000002190c7825 */ /* 0x000fe200078e020e */
[----:B------:R-:W-:-:S03]  /*0eb0*/  IADD3 R8, P0, R10, UR6, RZ ;  /* 0x000000060a087c10 */ /* 0x000fc6000ff1e0ff */
[--C-:B------:R-:W-:Y:S01]  /*0ec0*/  IMAD.WIDE R16, R23, 0x2, R14.reuse ;  /* 0x0000000217107825 */ /* 0x100fe200078e020e */
[----:B------:R-:W-:Y:S02]  /*0ed0*/  IADD3 R8, P1, R8, 0x80, RZ ;  /* 0x0000008008087810 */ /* 0x000fe40007f3e0ff */
[----:B------:R-:W-:Y:S01]  /*0ee0*/  IADD3 R12, P2, R12, UR6, RZ ;  /* 0x000000060c0c7c10 */ /* 0x000fe2000ff5e0ff */
[C---:B------:R-:W-:Y:S01]  /*0ef0*/  IMAD.WIDE R14, R21.reuse, 0x2, R14 ;  /* 0x00000002150e7825 */ /* 0x040fe200078e020e */
[----:B------:R-:W-:Y:S02]  /*0f00*/  IADD3.X R11, RZ, UR7, R11, P1, P0 ;  /* 0x00000007ff0b7c10 */ /* 0x000fe40008fe040b */
[----:B------:R-:W-:Y:S01]  /*0f10*/  IADD3 R10, P4, R16, UR6, RZ ;  /* 0x00000006100a7c10 */ /* 0x000fe2000ff9e0ff */
[--C-:B------:R-:W-:Y:S01]  /*0f20*/  IMAD.WIDE R20, R21, 0x2, R26.reuse ;  /* 0x0000000215147825 */ /* 0x100fe200078e021a */
[----:B------:R-:W-:Y:S02]  /*0f30*/  IADD3 R14, P0, R14, UR6, RZ ;  /* 0x000000060e0e7c10 */ /* 0x000fe4000ff1e0ff */
[----:B------:R-:W-:Y:S01]  /*0f40*/  IADD3 R10, P5, R10, 0x80, RZ ;  /* 0x000000800a0a7810 */ /* 0x000fe20007fbe0ff */
[----:B------:R-:W-:Y:S01]  /*0f50*/  IMAD.WIDE R22, R23, 0x2, R26 ;  /* 0x0000000217167825 */ /* 0x000fe200078e021a */
[----:B------:R-:W-:Y:S01]  /*0f60*/  @!PT LDS RZ, [RZ] ;  /* 0x00000000fffff984 */ /* 0x000fe20000000800 */
[----:B------:R-:W-:Y:S01]  /*0f70*/  @!PT LDS RZ, [RZ] ;  /* 0x00000000fffff984 */ /* 0x000fe20000000800 */
[----:B------:R-:W-:Y:S01]  /*0f80*/  @!PT LDS RZ, [RZ] ;  /* 0x00000000fffff984 */ /* 0x000fe20000000800 */
[----:B------:R-:W-:Y:S01]  /*0f90*/  LDGSTS.E.BYPASS.128 [R19], desc[UR22][R20.64] ;  /* 0x0000000014137fae */ /* 0x000fe2000b901c56 */
[----:B------:R-:W-:-:S02]  /*0fa0*/  IADD3 R14, P1, R14, 0x80, RZ ;  /* 0x000000800e0e7810 */ /* 0x000fc40007f3e0ff */
[----:B------:R-:W-:Y:S02]  /*0fb0*/  IMAD.WIDE R24, R25, 0x2, R26 ;  /* 0x0000000219187825 */ /* 0x000fe400078e021a */
[----:B------:R-:W-:Y:S02]  /*0fc0*/  IADD3.X R15, RZ, UR7, R15, P1, P0 ;  /* 0x00000007ff0f7c10 */ /* 0x000fe40008fe040f */
[----:B------:R-:W-:Y:S01]  /*0fd0*/  IMAD.WIDE R26, R37, 0x2, R26 ;  /* 0x00000002251a7825 */ /* 0x000fe200078e021a */
[----:B------:R-:W-:-:S03]  /*0fe0*/  LEA R37, R2, UR18, 0x1 ;  /* 0x0000001202257c11 */ /* 0x000fc6000f8e08ff */
[--C-:B------:R-:W-:Y:S02]  /*0ff0*/  IMAD.WIDE R28, R29, 0x2, R34.reuse ;  /* 0x000000021d1c7825 */ /* 0x100fe400078e0222 */
[----:B------:R-:W-:Y:S02]  /*1000*/  LDGSTS.E.BYPASS.128 [R37], desc[UR22][R22.64] ;  /* 0x0000000016257fae */ /* 0x000fe4000b901c56 */
[--C-:B------:R-:W-:Y:S01]  /*1010*/  IMAD.WIDE R30, R31, 0x2, R34.reuse ;  /* 0x000000021f1e7825 */ /* 0x100fe200078e0222 */
[----:B------:R-:W-:Y:S01]  /*1020*/  IADD3 R16, P0, R28, 0x80, RZ ;  /* 0x000000801c107810 */ /* 0x000fe20007f1e0ff */
[----:B------:R-:W-:Y:S02]  /*1030*/  LDGSTS.E.BYPASS.128 [R39], desc[UR22][R24.64] ;  /* 0x0000000018277fae */ /* 0x000fe4000b901c56 */
[--C-:B------:R-:W-:Y:S02]  /*1040*/  IMAD.WIDE R32, R33, 0x2, R34.reuse ;  /* 0x0000000221207825 */ /* 0x100fe400078e0222 */
[----:B------:R-:W-:Y:S02]  /*1050*/  LDGSTS.E.BYPASS.128 [R41], desc[UR22][R26.64] ;  /* 0x000000001a297fae */ /* 0x000fe4000b901c56 */
[----:B------:R-:W-:Y:S01]  /*1060*/  IMAD.WIDE R34, R9, 0x2, R34 ;  /* 0x0000000209227825 */ /* 0x000fe200078e0222 */
[----:B------:R-:W-:Y:S01]  /*1070*/  IADD3 R9, P3, R12, 0x80, RZ ;  /* 0x000000800c097810 */ /* 0x000fe20007f7e0ff */
[----:B------:R-:W0:Y:S01]  /*1080*/  LDGDEPBAR ;  /* 0x00000000000079af */ /* 0x000e220000000000 */
[----:B------:R-:W-:Y:S01]  /*1090*/  IADD3 R155, P1, R32, 0x80, RZ ;  /* 0x00000080209b7810 */ /* 0x000fe20007f3e0ff */
[----:B------:R-:W-:Y:S01]  /*10a0*/  IMAD.X R154, RZ, RZ, R29, P0 ;  /* 0x000000ffff9a7224 */ /* 0x000fe200000e061d */
[----:B------:R-:W-:Y:S01]  /*10b0*/  IADD3.X R12, RZ, UR7, R13, P3, P2 ;  /* 0x00000007ff0c7c10 */ /* 0x000fe20009fe440d */
[----:B------:R-:W-:Y:S01]  /*10c0*/  LDGSTS.E.BYPASS.128 [R19+0x6000], desc[UR22][R28.64] ;  /* 0x060000001c137fae */ /* 0x000fe2000b901c56 */
[----:B------:R-:W-:Y:S01]  /*10d0*/  IADD3.X R13, RZ, UR7, R17, P5, P4 ;  /* 0x00000007ff0d7c10 */ /* 0x000fe2000afe8411 */
[----:B------:R-:W-:Y:S01]  /*10e0*/  IMAD.X R158, RZ, RZ, R33, P1 ;  /* 0x000000ffff9e7224 */ /* 0x000fe200008e0621 */
[----:B------:R-:W-:Y:S01]  /*10f0*/  IADD3 R17, P2, R30, 0x80, RZ ;  /* 0x000000801e117810 */ /* 0x000fe20007f5e0ff */
[----:B------:R-:W-:Y:S01]  /*1100*/  LDGSTS.E.BYPASS.128 [R37+0x6000], desc[UR22][R30.64] ;  /* 0x060000001e257fae */ /* 0x000fe2000b901c56 */
[----:B------:R-:W-:-:S03]  /*1110*/  IADD3 R156, P0, R34, 0x80, RZ ;  /* 0x00000080229c7810 */ /* 0x000fc60007f1e0ff */
[----:B------:R-:W-:Y:S01]  /*1120*/  LDGSTS.E.BYPASS.128 [R39+0x6000], desc[UR22][R32.64] ;  /* 0x0600000020277fae */ /* 0x000fe2000b901c56 */
[----:B------:R-:W-:Y:S02]  /*1130*/  IMAD.X R157, RZ, RZ, R31, P2 ;  /* 0x000000ffff9d7224 */ /* 0x000fe400010e061f */
[----:B------:R-:W-:Y:S01]  /*1140*/  IMAD.X R159, RZ, RZ, R35, P0 ;  /* 0x000000ffff9f7224 */ /* 0x000fe200000e0623 */
[----:B------:R-:W-:Y:S04]  /*1150*/  LDGSTS.E.BYPASS.128 [R41+0x6000], desc[UR22][R34.64] ;  /* 0x0600000022297fae */ /* 0x000fe8000b901c56 */
[----:B------:R-:W0:Y:S01]  /*1160*/  LDGDEPBAR ;  /* 0x00000000000079af */ /* 0x000e220000000000 */
[----:B------:R-:W-:Y:S06]  /*1170*/  BAR.SYNC.DEFER_BLOCKING 0x0 ;  /* 0x0000000000007b1d */ /* 0x000fec0000010000 */
[----:B------:R-:W-:Y:S01]  /*1180*/  @!PT LDS RZ, [RZ] ;  /* 0x00000000fffff984 */ /* 0x000fe20000000800 */
[----:B------:R-:W-:Y:S01]  /*1190*/  @!PT LDS RZ, [RZ] ;  /* 0x00000000fffff984 */ /* 0x000fe20000000800 */
[----:B------:R-:W-:Y:S01]  /*11a0*/  @!PT LDS RZ, [RZ] ;  /* 0x00000000fffff984 */ /* 0x000fe20000000800 */
[----:B------:R-:W-:Y:S04]  /*11b0*/  LDGSTS.E.BYPASS.128 [R19+0x2000], desc[UR22][R20.64+0x40] ;  /* 0x0200004014137fae */ /* 0x000fe8000b901c56 */
[----:B------:R-:W-:Y:S04]  /*11c0*/  LDGSTS.E.BYPASS.128 [R37+0x2000], desc[UR22][R22.64+0x40] ;  /* 0x0200004016257fae */ /* 0x000fe8000b901c56 */
[----:B------:R1:W-:Y:S04]  /*11d0*/  LDGSTS.E.BYPASS.128 [R39+0x2000], desc[UR22][R24.64+0x40] ;  /* 0x0200004018277fae */ /* 0x0003e8000b901c56 */
[----:B------:R2:W-:Y:S04]  /*11e0*/  LDGSTS.E.BYPASS.128 [R41+0x2000], desc[UR22][R26.64+0x40] ;  /* 0x020000401a297fae */ /* 0x0005e8000b901c56 */
[----:B------:R-:W0:Y:S04]  /*11f0*/  LDGDEPBAR ;  /* 0x00000000000079af */ /* 0x000e280000000000 */
[----:B------:R3:W-:Y:S01]  /*1200*/  LDGSTS.E.BYPASS.128 [R19+0x8000], desc[UR22][R28.64+0x40] ;  /* 0x080000401c137fae */ /* 0x0007e2000b901c56 */
[----:B-1----:R-:W-:-:S03]  /*1210*/  CS2R R24, SRZ ;  /* 0x0000000000187805 */ /* 0x002fc6000001ff00 */
[----:B------:R1:W-:Y:S01]  /*1220*/  LDGSTS.E.BYPASS.128 [R37+0x8000], desc[UR22][R30.64+0x40] ;  /* 0x080000401e257fae */ /* 0x0003e2000b901c56 */
[----:B--2---:R-:W-:-:S03]  /*1230*/  CS2R R26, SRZ ;  /* 0x00000000001a7805 */ /* 0x004fc6000001ff00 */
[----:B------:R2:W-:Y:S04]  /*1240*/  LDGSTS.E.BYPASS.128 [R39+0x8000], desc[UR22][R32.64+0x40] ;  /* 0x0800004020277fae */ /* 0x0005e8000b901c56 */
[----:B------:R4:W-:Y:S01]  /*1250*/  LDGSTS.E.BYPASS.128 [R41+0x8000], desc[UR22][R34.64+0x40] ;  /* 0x0800004022297fae */ /* 0x0009e2000b901c56 */
[----:B---3--:R-:W-:-:S03]  /*1260*/  CS2R R28, SRZ ;  /* 0x00000000001c7805 */ /* 0x008fc6000001ff00 */
[----:B------:R-:W0:Y:S01]  /*1270*/  LDGDEPBAR ;  /* 0x00000000000079af */ /* 0x000e220000000000 */
[----:B-1----:R-:W-:Y:S02]  /*1280*/  CS2R R30, SRZ ;  /* 0x00000000001e7805 */ /* 0x002fe4000001ff00 */
[----:B------:R-:W-:Y:S02]  /*1290*/  CS2R R36, SRZ ;  /* 0x0000000000247805 */ /* 0x000fe4000001ff00 */
[----:B--2---:R-:W-:Y:S02]  /*12a0*/  CS2R R32, SRZ ;  /* 0x0000000000207805 */ /* 0x004fe4000001ff00 */
[----:B------:R-:W-:Y:S02]  /*12b0*/  CS2R R38, SRZ ;  /* 0x0000000000267805 */ /* 0x000fe4000001ff00 */
[----:B----4-:R-:W-:Y:S02]  /*12c0*/  CS2R R34, SRZ ;  /* 0x0000000000227805 */ /* 0x010fe4000001ff00 */
[----:B------:R-:W-:-:S07]  /*12d0*/  CS2R R40, SRZ ;  /* 0x0000000000287805 */ /* 0x000fce000001ff00 */
.L_x_0:
[----:B------:R-:W1:Y:S01]  /*12e0*/  SHFL.IDX PT, R18, R160, RZ, 0x1f ;  /* 0x00001fffa0127589 */ /* 0x000e6200000e0000 */
[----:B------:R-:W-:Y:S01]  /*12f0*/  UIADD3 UR20, UR20, 0x1, URZ ;  /* 0x0000000114147890 */ /* 0x000fe2000fffe03f */
[----:B------:R-:W-:-:S04]  /*1300*/  DEPBAR.LE SB0, 0x2 ;  /* 0x000080800000791a */ /* 0x000fc80000000000 */
[----:B------:R-:W-:Y:S01]  /*1310*/  UISETP.GE.AND UP0, UPT, UR20, 0x3, UPT ;  /* 0x000000031400788c */ /* 0x000fe2000bf06270 */
[----:B------:R-:W-:Y:S01]  /*1320*/  BAR.SYNC.DEFER_BLOCKING 0x0 ;  /* 0x0000000000007b1d */ /* 0x000fe20000010000 */
[----:B------:R-:W-:Y:S01]  /*1330*/  UIADD3 UR19, UR19, 0x1, URZ ;  /* 0x0000000113137890 */ /* 0x000fe2000fffe03f */
[----:B------:R-:W-:Y:S01]  /*1340*/  IADD3 R22, P1, R14, UR4, RZ ;  /* 0x000000040e167c10 */ /* 0x000fe2000ff3e0ff */
[----:B------:R-:W-:Y:S01]  /*1350*/  USEL UR20, UR20, URZ, !UP0 ;  /* 0x0000003f14147287 */ /* 0x000fe2000c000000 */
[----:B------:R-:W-:Y:S02]  /*1360*/  VIADD R161, R161, 0x20 ;  /* 0x00000020a1a17836 */ /* 0x000fe40000000000 */
[----:B------:R-:W-:Y:S01]  /*1370*/  UMOV UR15, 0x80000020 ;  /* 0x80000020000f7882 */ /* 0x000fe20000000000 */
[----:B------:R-:W-:Y:S01]  /*1380*/  UMOV UR9, 0x80000020 ;  /* 0x8000002000097882 */ /* 0x000fe20000000000 */
[----:B------:R-:W-:Y:S02]  /*1390*/  IADD3.X R23, R15, UR5, RZ, P1, !PT ;  /* 0x000000050f177c10 */ /* 0x000fe40008ffe4ff */
[----:B------:R-:W-:-:S02]  /*13a0*/  IADD3 R152, P1, R10, UR4, RZ ;  /* 0x000000040a987c10 */ /* 0x000fc4000ff3e0ff */
[----:B------:R-:W-:Y:S02]  /*13b0*/  ISETP.GE.U32.AND P0, PT, R161, 0xbc0, PT ;  /* 0x00000bc0a100780c */ /* 0x000fe40003f06070 */
[----:B------:R-:W-:Y:S02]  /*13c0*/  IADD3.X R153, R13, UR5, RZ, P1, !PT ;  /* 0x000000050d997c10 */ /* 0x000fe40008ffe4ff */
[----:B-1----:R-:W-:Y:S02]  /*13d0*/  R2UR UR6, R18 ;  /* 0x00000000120672ca */ /* 0x002fe400000e0000 */
[----:B------:R-:W-:-:S04]  /*13e0*/  IADD3 R18, P1, R9, UR4, RZ ;  /* 0x0000000409127c10 */ /* 0x000fc8000ff3e0ff */
[----:B------:R-:W-:Y:S01]  /*13f0*/  IADD3.X R19, R12, UR5, RZ, P1, !PT ;  /* 0x000000050c137c10 */ /* 0x000fe20008ffe4ff */
[----:B------:R-:W-:Y:S01]  /*1400*/  WARPGROUP.ARRIVE ;  /* 0x00000000000079c5 */ /* 0x000fe20000000000 */
[----:B------:R-:W-:-:S04]  /*1410*/  IADD3 R20, P1, R8, UR4, RZ ;  /* 0x0000000408147c10 */ /* 0x000fc8000ff3e0ff */
[----:B------:R-:W-:Y:S01]  /*1420*/  IADD3.X R21, R11, UR5, RZ, P1, !PT ;  /* 0x000000050b157c10 */ /* 0x000fe20008ffe4ff */
[----:B------:R-:W-:Y:S02]  /*1430*/  USHF.L.U32 UR7, UR6, 0x6, URZ ;  /* 0x0000000606077899 */ /* 0x000fe4000800063f */
[----:B------:R-:W-:Y:S02]  /*1440*/  ULEA UR6, UR20, UR18, 0xd ;  /* 0x0000001214067291 */ /* 0x000fe4000f8e683f */
[----:B------:R-:W-:Y:S02]  /*1450*/  ULOP3.LUT UR7, UR7, 0xc0, URZ, 0xc0, !UPT ;  /* 0x000000c007077892 */ /* 0x000fe4000f8ec03f */
[----:B------:R-:W-:Y:S02]  /*1460*/  USHF.R.U32.HI UR8, URZ, 0x4, UR6 ;  /* 0x000000043f087899 */ /* 0x000fe40008011606 */
[----:B------:R-:W-:Y:S02]  /*1470*/  UIADD3 UR6, UR6, 0x6000, URZ ;  /* 0x0000600006067890 */ /* 0x000fe4000fffe03f */
[----:B------:R-:W-:-:S02]  /*1480*/  ULOP3.LUT UR8, UR8, 0x3fff, URZ, 0xc0, !UPT ;  /* 0x00003fff08087892 */ /* 0x000fc4000f8ec03f */
[----:B------:R-:W-:Y:S02]  /*1490*/  USHF.R.U32.HI UR6, URZ, 0x4, UR6 ;  /* 0x000000043f067899 */ /* 0x000fe40008011606 */
[----:B------:R-:W-:Y:S02]  /*14a0*/  UIADD3 UR16, UP0, UR7, UR8, URZ ;  /* 0x0000000807107290 */ /* 0x000fe4000ff1e03f */
[----:B------:R-:W-:Y:S02]  /*14b0*/  ULOP3.LUT UR6, UR6, 0x3fff, URZ, 0xc0, !UPT ;  /* 0x00003fff06067892 */ /* 0x000fe4000f8ec03f */
[----:B------:R-:W-:Y:S02]  /*14c0*/  UIADD3.X UR17, URZ, URZ, URZ, UP0, !UPT ;  /* 0x0000003f3f117290 */ /* 0x000fe400087fe43f */
[----:B------:R-:W-:Y:S02]  /*14d0*/  ULOP3.LUT UR14, UR6, 0x2000000, URZ, 0xfc, !UPT ;  /* 0x02000000060e7892 */ /* 0x000fe4000f8efc3f */
[----:B------:R-:W-:-:S02]  /*14e0*/  ULOP3.LUT UR12, UR16, 0x2000000, URZ, 0xfc, !UPT ;  /* 0x02000000100c7892 */ /* 0x000fc4000f8efc3f */
[----:B------:R-:W-:Y:S01]  /*14f0*/  ULOP3.LUT UR13, UR17, 0x80000020, URZ, 0xfc, !UPT ;  /* 0x80000020110d7892 */ /* 0x000fe2000f8efc3f */
[----:B------:R-:W-:Y:S01]  /*1500*/  UMOV UR8, 0x2000002 ;  /* 0x0200000200087882 */ /* 0x000fe20000000000 */
[----:B------:R-:W-:Y:S01]  /*1510*/  UMOV UR7, URZ ;  /* 0x0000003f00077c82 */ /* 0x000fe20008000000 */
[----:B------:R-:W-:Y:S02]  /*1520*/  UISETP.GE.AND UP0, UPT, UR19, 0x3, UPT ;  /* 0x000000031300788c */ /* 0x000fe4000bf06270 */
[----:B------:R-:W-:Y:S02]  /*1530*/  UIADD3.64 UR10, UR6, UR8, URZ ;  /* 0x00000008060a7297 */ /* 0x000fe4000fffe03f */
[----:B------:R-:W-:Y:S02]  /*1540*/  UIADD3.64 UR8, UR16, UR8, URZ ;  /* 0x0000000810087297 */ /* 0x000fe4000fffe03f */
[----:B------:R-:W-:Y:S01]  /*1550*/  HGMMA.64x128x16.F32.BF16 R88, gdesc[UR12], R88 ;  /* 0x01e000000c5879f0 */ /* 0x000fe20008701858 */
[----:B------:R-:W-:Y:S01]  /*1560*/  UMOV UR12, 0x2000100 ;  /* 0x02000100000c7882 */ /* 0x000fe20000000000 */
[----:B------:R-:W-:Y:S01]  /*1570*/  UMOV UR13, 0x80000020 ;  /* 0x80000020000d7882 */ /* 0x000fe20000000000 */
[----:B------:R-:W-:-:S02]  /*1580*/  USEL UR19, UR19, URZ, !UP0 ;  /* 0x0000003f13137287 */ /* 0x000fc4000c000000 */
[----:B------:R-:W-:Y:S02]  /*1590*/  UIADD3.64 UR12, UR16, UR12, URZ ;  /* 0x0000000c100c7297 */ /* 0x000fe4000fffe03f */
[----:B------:R-:W-:-:S06]  /*15a0*/  ULEA UR6, UR19, UR18, 0xd ;  /* 0x0000001213067291 */ /* 0x000fcc000f8e683f */
[----:B------:R-:W-:Y:S02]  /*15b0*/  LEA R164, R7, UR6, 0x1 ;  /* 0x0000000607a47c11 */ /* 0x000fe4000f8e08ff */
[----:B------:R-:W-:Y:S02]  /*15c0*/  LEA R162, R2, UR6, 0x1 ;  /* 0x0000000602a27c11 */ /* 0x000fe4000f8e08ff */
[----:B------:R-:W-:Y:S02]  /*15d0*/  LEA R163, R4, UR6, 0x1 ;  /* 0x0000000604a37c11 */ /* 0x000fe4000f8e08ff */
[----:B------:R-:W-:Y:S01]  /*15e0*/  LEA R165, R6, UR6, 0x1 ;  /* 0x0000000606a57c11 */ /* 0x000fe2000f8e08ff */
[----:B------:R-:W-:-:S12]  /*15f0*/  HGMMA.64x128x16.F32.BF16 R88, gdesc[UR8], R88 ;  /* 0x01e00000085879f0 */ /* 0x000fd80008701858 */
[----:B------:R-:W-:Y:S01]  /*1600*/  HGMMA.64x128x16.F32.BF16 R24, gdesc[UR12], R24 ;  /* 0x01e000000c1879f0 */ /* 0x000fe20008701818 */
[----:B------:R-:W-:Y:S01]  /*1610*/  UMOV UR8, 0x2000102 ;  /* 0x0200010200087882 */ /* 0x000fe20000000000 */
[----:B------:R-:W-:Y:S02]  /*1620*/  UMOV UR9, 0x80000020 ;  /* 0x8000002000097882 */ /* 0x000fe40000000000 */
[----:B------:R-:W-:-:S09]  /*1630*/  UIADD3.64 UR8, UR16, UR8, URZ ;  /* 0x0000000810087297 */ /* 0x000fd2000fffe03f */
[----:B------:R-:W-:Y:S03]  /*1640*/  HGMMA.64x128x16.F32.BF16 R24, gdesc[UR8], R24, gsb0 ;  /* 0x01e00000081879f0 */ /* 0x000fe60008001818 */
[----:B------:R-:W-:Y:S02]  /*1650*/  WARPGROUP.DEPBAR.LE gsb0, 0x1 ;  /* 0x00008000000079c5 */ /* 0x000fe40000010100 */
[----:B------:R-:W-:Y:S06]  /*1660*/  BAR.SYNC.DEFER_BLOCKING 0x0 ;  /* 0x0000000000007b1d */ /* 0x000fec0000010000 */
[----:B------:R-:W-:Y:S01]  /*1670*/  @!PT LDS RZ, [RZ] ;  /* 0x00000000fffff984 */ /* 0x000fe20000000800 */
[----:B------:R-:W-:Y:S01]  /*1680*/  @!PT LDS RZ, [RZ] ;  /* 0x00000000fffff984 */ /* 0x000fe20000000800 */
[----:B------:R-:W-:Y:S01]  /*1690*/  @!PT LDS RZ, [RZ] ;  /* 0x00000000fffff984 */ /* 0x000fe20000000800 */
[----:B------:R1:W-:Y:S04]  /*16a0*/  LDGSTS.E.BYPASS.128 [R164], desc[UR22][R22.64], !P0 ;  /* 0x0000000016a47fae */ /* 0x0003e8000c101c56 */
[----:B------:R2:W-:Y:S04]  /*16b0*/  LDGSTS.E.BYPASS.128 [R162], desc[UR22][R152.64], !P0 ;  /* 0x0000000098a27fae */ /* 0x0005e8000c101c56 */
[----:B------:R3:W-:Y:S01]  /*16c0*/  LDGSTS.E.BYPASS.128 [R163], desc[UR22][R18.64], !P0 ;  /* 0x0000000012a37fae */ /* 0x0007e2000c101c56 */
[----:B-1----:R-:W-:-:S03]  /*16d0*/  IADD3 R22, P1, R16, UR4, RZ ;  /* 0x0000000410167c10 */ /* 0x002fc6000ff3e0ff */
[----:B------:R1:W-:Y:S01]  /*16e0*/  LDGSTS.E.BYPASS.128 [R165], desc[UR22][R20.64], !P0 ;  /* 0x0000000014a57fae */ /* 0x0003e2000c101c56 */
[----:B------:R-:W-:-:S03]  /*16f0*/  IADD3.X R23, R154, UR5, RZ, P1, !PT ;  /* 0x000000059a177c10 */ /* 0x000fc60008ffe4ff */
[----:B------:R-:W0:Y:S01]  /*1700*/  LDGDEPBAR ;  /* 0x00000000000079af */ /* 0x000e220000000000 */
[----:B--2---:R-:W-:-:S03]  /*1710*/  IADD3 R152, P1, R17, UR4, RZ ;  /* 0x0000000411987c10 */ /* 0x004fc6000ff3e0ff */
[----:B------:R2:W-:Y:S01]  /*1720*/  LDGSTS.E.BYPASS.128 [R164+0x6000], desc[UR22][R22.64], !P0 ;  /* 0x0600000016a47fae */ /* 0x0005e2000c101c56 */
[----:B------:R-:W-:Y:S02]  /*1730*/  IADD3.X R153, R157, UR5, RZ, P1, !PT ;  /* 0x000000059d997c10 */ /* 0x000fe40008ffe4ff */
[----:B---3--:R-:W-:-:S03]  /*1740*/  IADD3 R18, P1, R155, UR4, RZ ;  /* 0x000000049b127c10 */ /* 0x008fc6000ff3e0ff */
[----:B------:R2:W-:Y:S01]  /*1750*/  LDGSTS.E.BYPASS.128 [R162+0x6000], desc[UR22][R152.64], !P0 ;  /* 0x0600000098a27fae */ /* 0x0005e2000c101c56 */
[----:B------:R-:W-:Y:S02]  /*1760*/  IADD3.X R19, R158, UR5, RZ, P1, !PT ;  /* 0x000000059e137c10 */ /* 0x000fe40008ffe4ff */
[----:B-1----:R-:W-:Y:S01]  /*1770*/  IADD3 R20, P1, R156, UR4, RZ ;  /* 0x000000049c147c10 */ /* 0x002fe2000ff3e0ff */
[----:B------:R-:W-:Y:S02]  /*1780*/  UIADD3 UR4, UP0, UR4, 0x40, URZ ;  /* 0x0000004004047890 */ /* 0x000fe4000ff1e03f */
[----:B------:R2:W-:Y:S01]  /*1790*/  LDGSTS.E.BYPASS.128 [R163+0x6000], desc[UR22][R18.64], !P0 ;  /* 0x0600000012a37fae */ /* 0x0005e2000c101c56 */
[----:B------:R-:W-:Y:S01]  /*17a0*/  IADD3.X R21, R159, UR5, RZ, P1, !PT ;  /* 0x000000059f157c10 */ /* 0x000fe20008ffe4ff */
[----:B------:R-:W-:-:S04]  /*17b0*/  UIADD3.X UR5, URZ, UR5, URZ, UP0, !UPT ;  /* 0x000000053f057290 */ /* 0x000fc800087fe43f */
[----:B------:R2:W-:Y:S01]  /*17c0*/  LDGSTS.E.BYPASS.128 [R165+0x6000], desc[UR22][R20.64], !P0 ;  /* 0x0600000014a57fae */ /* 0x0005e2000c101c56 */
[----:B------:R-:W-:-:S03]  /*17d0*/  ISETP.GE.U32.AND P0, PT, R161, 0xbe0, PT ;  /* 0x00000be0a100780c */ /* 0x000fc60003f06070 */
[----:B------:R-:W0:Y:S10]  /*17e0*/  LDGDEPBAR ;  /* 0x00000000000079af */ /* 0x000e340000000000 */
[----:B--2---:R-:W-:Y:S05]  /*17f0*/  @!P0 BRA `(.L_x_0) ;  /* 0xfffffff800b88947 */ /* 0x004fea000383ffff */
[----:B------:R-:W1:Y:S01]  /*1800*/  S2R R8, SR_TID.X ;  /* 0x0000000000087919 */ /* 0x000e620000002100 */
[----:B------:R-:W-:Y:S02]  /*1810*/  WARPGROUP.DEPBAR.LE gsb0, 0x0 ;  /* 0x00008000000079c5 */ /* 0x000fe40000010000 */
[----:B------:R-:W-:-:S04]  /*1820*/  DEPBAR.LE SB0, 0x0 ;  /* 0x000080000000791a */ /* 0x000fc80000000000 */
[----:B------:R-:W-:Y:S02]  /*1830*/  F2FP.BF16.F32.PACK_AB R48, R49, R48 ;  /* 0x000000303130723e */ /* 0x000fe400000010ff */
[----:B------:R-:W-:Y:S02]  /*1840*/  F2FP.BF16.F32.PACK_AB R88, R89, R88 ;  /* 0x000000585958723e */ /* 0x000fe400000010ff */
[----:B------:R-:W-:Y:S02]  /*1850*/  F2FP.BF16.F32.PACK_AB R90, R91, R90 ;  /* 0x0000005a5b5a723e */ /* 0x000fe400000010ff */
[----:B------:R-:W-:Y:S02]  /*1860*/  F2FP.BF16.F32.PACK_AB R92, R93, R92 ;  /* 0x0000005c5d5c723e */ /* 0x000fe400000010ff */
[----:B------:R-:W-:Y:S02]  /*1870*/  F2FP.BF16.F32.PACK_AB R94, R95, R94 ;  /* 0x0000005e5f5e723e */ /* 0x000fe400000010ff */
[----:B------:R-:W-:-:S02]  /*1880*/  F2FP.BF16.F32.PACK_AB R96, R97, R96 ;  /* 0x000000606160723e */ /* 0x000fc400000010ff */
[----:B------:R-:W-:Y:S02]  /*1890*/  F2FP.BF16.F32.PACK_AB R98, R99, R98 ;  /* 0x000000626362723e */ /* 0x000fe400000010ff */
[----:B------:R-:W-:Y:S02]  /*18a0*/  F2FP.BF16.F32.PACK_AB R100, R101, R100 ;  /* 0x000000646564723e */ /* 0x000fe400000010ff */
[----:B------:R-:W-:Y:S02]  /*18b0*/  F2FP.BF16.F32.PACK_AB R102, R103, R102 ;  /* 0x000000666766723e */ /* 0x000fe400000010ff */
[----:B------:R-:W-:Y:S02]  /*18c0*/  F2FP.BF16.F32.PACK_AB R104, R105, R104 ;  /* 0x000000686968723e */ /* 0x000fe400000010ff */
[----:B------:R-:W-:Y:S02]  /*18d0*/  F2FP.BF16.F32.PACK_AB R106, R107, R106 ;  /* 0x0000006a6b6a723e */ /* 0x000fe400000010ff */
[----:B------:R-:W-:-:S02]  /*18e0*/  F2FP.BF16.F32.PACK_AB R108, R109, R108 ;  /* 0x0000006c6d6c723e */ /* 0x000fc400000010ff */
[----:B------:R-:W-:Y:S01]  /*18f0*/  F2FP.BF16.F32.PACK_AB R110, R111, R110 ;  /* 0x0000006e6f6e723e */ /* 0x000fe200000010ff */
[----:B-1----:R-:W-:Y:S01]  /*1900*/  IMAD.SHL.U32 R10, R8, 0x8, RZ ;  /* 0x00000008080a7824 */ /* 0x002fe200078e00ff */
[--C-:B------:R-:W-:Y:S02]  /*1910*/  SHF.R.U32.HI R4, RZ, 0x5, R8.reuse ;  /* 0x00000005ff047819 */ /* 0x100fe40000011608 */
[--C-:B------:R-:W-:Y:S02]  /*1920*/  SHF.R.U32.HI R6, RZ, 0x2, R8.reuse ;  /* 0x00000002ff067819 */ /* 0x100fe40000011608 */
[----:B------:R-:W-:Y:S02]  /*1930*/  LOP3.LUT R4, R4, 0x3, RZ, 0xc0, !PT ;  /* 0x0000000304047812 */ /* 0x000fe400078ec0ff */
[----:B------:R-:W-:Y:S02]  /*1940*/  SGXT.U32 R6, R6, 0x3 ;  /* 0x000000030606781a */ /* 0x000fe40000000000 */
[----:B------:R-:W-:Y:S01]  /*1950*/  SHF.R.U32.HI R9, RZ, 0x4, R8 ;  /* 0x00000004ff097819 */ /* 0x000fe20000011608 */
[----:B------:R-:W-:Y:S01]  /*1960*/  IMAD.SHL.U32 R7, R4, 0x10, RZ ;  /* 0x0000001004077824 */ /* 0x000fe200078e00ff */
[----:B------:R-:W-:-:S02]  /*1970*/  F2FP.BF16.F32.PACK_AB R112, R113, R112 ;  /* 0x000000707170723e */ /* 0x000fc400000010ff */
[----:B------:R-:W-:Y:S02]  /*1980*/  F2FP.BF16.F32.PACK_AB R114, R115, R114 ;  /* 0x000000727372723e */ /* 0x000fe400000010ff */
[----:B------:R-:W-:Y:S02]  /*1990*/  LOP3.LUT R11, R7, R6, RZ, 0xfc, !PT ;  /* 0x00000006070b7212 */ /* 0x000fe400078efcff */
[----:B------:R-:W-:Y:S01]  /*19a0*/  SGXT.U32 R6, R9, 0x1 ;  /* 0x000000010906781a */ /* 0x000fe20000000000 */
[----:B------:R-:W-:Y:S01]  /*19b0*/  IMAD.SHL.U32 R9, R4, 0x2, RZ ;  /* 0x0000000204097824 */ /* 0x000fe200078e00ff */
[----:B------:R-:W-:Y:S01]  /*19c0*/  F2FP.BF16.F32.PACK_AB R116, R117, R116 ;  /* 0x000000747574723e */ /* 0x000fe200000010ff */
[----:B------:R-:W-:Y:S01]  /*19d0*/  IMAD.SHL.U32 R4, R8, 0x2, RZ ;  /* 0x0000000208047824 */ /* 0x000fe200078e00ff */
[----:B------:R-:W-:Y:S02]  /*19e0*/  F2FP.BF16.F32.PACK_AB R118, R119, R118 ;  /* 0x000000767776723e */ /* 0x000fe400000010ff */
[----:B------:R-:W-:-:S02]  /*19f0*/  LOP3.LUT R13, R9, R6, RZ, 0xfc, !PT ;  /* 0x00000006090d7212 */ /* 0x000fc400078efcff */
[----:B------:R-:W-:Y:S02]  /*1a00*/  LOP3.LUT R6, R4, 0x6, RZ, 0xc0, !PT ;  /* 0x0000000604067812 */ /* 0x000fe400078ec0ff */
[----:B------:R-:W-:Y:S02]  /*1a10*/  F2FP.BF16.F32.PACK_AB R120, R121, R120 ;  /* 0x000000787978723e */ /* 0x000fe400000010ff */
[----:B------:R-:W-:Y:S01]  /*1a20*/  F2FP.BF16.F32.PACK_AB R122, R123, R122 ;  /* 0x0000007a7b7a723e */ /* 0x000fe200000010ff */
[----:B------:R-:W-:Y:S01]  /*1a30*/  IMAD R6, R11, 0x88, R6 ;  /* 0x000000880b067824 */ /* 0x000fe200078e0206 */
        /* <DEDUP_REMOVED lines=14> */
[----:B------:R-:W-:Y:S01]  /*1b20*/  LEA R49, R6, UR18, 0x1 ;  /* 0x0000001206317c11 */ /* 0x000fe2000f8e08ff */
[----:B------:R-:W-:Y:S01]  /*1b30*/  BAR.SYNC.DEFER_BLOCKING 0x0 ;  /* 0x0000000000007b1d */ /* 0x000fe20000010000 */
[----:B------:R-:W-:-:S02]  /*1b40*/  F2FP.BF16.F32.PACK_AB R152, R47, R46 ;  /* 0x0000002e2f98723e */ /* 0x000fc400000010ff */
[----:B------:R-:W-:Y:S02]  /*1b50*/  LOP3.LUT R46, R5, 0x78, R10, 0xf8, !PT ;  /* 0x00000078052e7812 */ /* 0x000fe400078ef80a */
[----:B------:R-:W-:Y:S02]  /*1b60*/  LOP3.LUT R4, R10, 0x78, RZ, 0xc0, !PT ;  /* 0x000000780a047812 */ /* 0x000fe400078ec0ff */
[----:B------:R-:W-:Y:S02]  /*1b70*/  LOP3.LUT R5, R3, 0x8, RZ, 0xfc, !PT ;  /* 0x0000000803057812 */ /* 0x000fe400078efcff */
[----:B------:R-:W-:Y:S01]  /*1b80*/  ISETP.GE.AND P0, PT, R46, 0xc00, PT ;  /* 0x00000c002e00780c */ /* 0x000fe20003f06270 */
[----:B------:R-:W-:Y:S01]  /*1b90*/  IMAD R4, R13, 0x88, R4 ;  /* 0x000000880d047824 */ /* 0x000fe200078e0204 */
[----:B------:R-:W-:Y:S02]  /*1ba0*/  LOP3.LUT R7, R3, 0x10, RZ, 0xfc, !PT ;  /* 0x0000001003077812 */ /* 0x000fe400078efcff */
[----:B------:R-:W-:-:S02]  /*1bb0*/  ISETP.LT.AND P2, PT, R5, R0, !P0 ;  /* 0x000000000500720c */ /* 0x000fc40004741270 */
[----:B------:R-:W-:Y:S02]  /*1bc0*/  ISETP.LT.AND P1, PT, R7, R0, !P0 ;  /* 0x000000000700720c */ /* 0x000fe40004721270 */
[----:B------:R-:W-:Y:S02]  /*1bd0*/  F2FP.BF16.F32.PACK_AB R156, R61, R60 ;  /* 0x0000003c3d9c723e */ /* 0x000fe400000010ff */
[C---:B------:R-:W-:Y:S02]  /*1be0*/  LOP3.LUT R5, R3.reuse, 0x18, RZ, 0xfc, !PT ;  /* 0x0000001803057812 */ /* 0x040fe400078efcff */
[C---:B------:R-:W-:Y:S02]  /*1bf0*/  LOP3.LUT R7, R3.reuse, 0x20, RZ, 0xfc, !PT ;  /* 0x0000002003077812 */ /* 0x040fe400078efcff */
[----:B------:R-:W-:Y:S01]  /*1c00*/  LOP3.LUT R9, R3, 0x28, RZ, 0xfc, !PT ;  /* 0x0000002803097812 */ /* 0x000fe200078efcff */
[----:B------:R-:W-:Y:S01]  /*1c10*/  STS [R49], R88 ;  /* 0x0000005831007388 */ /* 0x000fe20000000800 */
[----:B------:R-:W-:-:S02]  /*1c20*/  LEA R60, R4, UR18, 0x1 ;  /* 0x00000012043c7c11 */ /* 0x000fc4000f8e08ff */
[----:B------:R-:W-:Y:S01]  /*1c30*/  F2FP.BF16.F32.PACK_AB R32, R33, R32 ;  /* 0x000000202120723e */ /* 0x000fe200000010ff */
[----:B------:R-:W-:Y:S01]  /*1c40*/  STS [R49+0x880], R90 ;  /* 0x0008805a31007388 */ /* 0x000fe20000000800 */
[----:B------:R-:W-:Y:S02]  /*1c50*/  F2FP.BF16.F32.PACK_AB R34, R35, R34 ;  /* 0x000000222322723e */ /* 0x000fe400000010ff */
[----:B------:R-:W-:Y:S01]  /*1c60*/  F2FP.BF16.F32.PACK_AB R2, R25, R24 ;  /* 0x000000181902723e */ /* 0x000fe200000010ff */
[----:B------:R-:W-:Y:S01]  /*1c70*/  STS [R49+0x10], R92 ;  /* 0x0000105c31007388 */ /* 0x000fe20000000800 */
[----:B------:R-:W-:Y:S02]  /*1c80*/  F2FP.BF16.F32.PACK_AB R16, R27, R26 ;  /* 0x0000001a1b10723e */ /* 0x000fe400000010ff */
[----:B------:R-:W-:Y:S01]  /*1c90*/  F2FP.BF16.F32.PACK_AB R17, R29, R28 ;  /* 0x0000001c1d11723e */ /* 0x000fe200000010ff */
[----:B------:R-:W-:Y:S01]  /*1ca0*/  STS [R49+0x890], R94 ;  /* 0x0008905e31007388 */ /* 0x000fe20000000800 */
[----:B------:R-:W-:-:S02]  /*1cb0*/  F2FP.BF16.F32.PACK_AB R18, R31, R30 ;  /* 0x0000001e1f12723e */ /* 0x000fc400000010ff */
[----:B------:R-:W-:Y:S01]  /*1cc0*/  F2FP.BF16.F32.PACK_AB R19, R37, R36 ;  /* 0x000000242513723e */ /* 0x000fe200000010ff */
[----:B------:R-:W-:Y:S01]  /*1cd0*/  STS [R49+0x20], R96 ;  /* 0x0000206031007388 */ /* 0x000fe20000000800 */
[----:B------:R-:W-:Y:S02]  /*1ce0*/  F2FP.BF16.F32.PACK_AB R33, R39, R38 ;  /* 0x000000262721723e */ /* 0x000fe400000010ff */
[----:B------:R-:W-:Y:S01]  /*1cf0*/  F2FP.BF16.F32.PACK_AB R35, R41, R40 ;  /* 0x000000282923723e */ /* 0x000fe200000010ff */
[----:B------:R-:W-:Y:S01]  /*1d00*/  STS [R49+0x8a0], R98 ;  /* 0x0008a06231007388 */ /* 0x000fe20000000800 */
[----:B------:R-:W-:Y:S02]  /*1d10*/  F2FP.BF16.F32.PACK_AB R89, R43, R42 ;  /* 0x0000002a2b59723e */ /* 0x000fe400000010ff */
[-C--:B------:R-:W-:Y:S01]  /*1d20*/  ISETP.LT.AND P6, PT, R5, R0.reuse, !P0 ;  /* 0x000000000500720c */ /* 0x080fe200047c1270 */
[----:B------:R-:W-:Y:S01]  /*1d30*/  STS [R49+0x30], R100 ;  /* 0x0000306431007388 */ /* 0x000fe20000000800 */
[----:B------:R-:W-:-:S02]  /*1d40*/  ISETP.LT.AND P5, PT, R7, R0, !P0 ;  /* 0x000000000700720c */ /* 0x000fc400047a1270 */
[----:B------:R-:W-:Y:S01]  /*1d50*/  ISETP.LT.AND P4, PT, R9, R0, !P0 ;  /* 0x000000000900720c */ /* 0x000fe20004781270 */
[----:B------:R-:W-:Y:S01]  /*1d60*/  STS [R49+0x8b0], R102 ;  /* 0x0008b06631007388 */ /* 0x000fe20000000800 */
[----:B------:R-:W-:Y:S02]  /*1d70*/  F2FP.BF16.F32.PACK_AB R44, R45, R44 ;  /* 0x0000002c2d2c723e */ /* 0x000fe400000010ff */
[----:B------:R-:W-:Y:S01]  /*1d80*/  F2FP.BF16.F32.PACK_AB R50, R51, R50 ;  /* 0x000000323332723e */ /* 0x000fe200000010ff */
[----:B------:R-:W-:Y:S01]  /*1d90*/  STS [R49+0x40], R104 ;  /* 0x0000406831007388 */ /* 0x000fe20000000800 */
[----:B------:R-:W-:Y:S02]  /*1da0*/  F2FP.BF16.F32.PACK_AB R154, R53, R52 ;  /* 0x00000034359a723e */ /* 0x000fe400000010ff */
[----:B------:R-:W-:Y:S01]  /*1db0*/  F2FP.BF16.F32.PACK_AB R54, R55, R54 ;  /* 0x000000363736723e */ /* 0x000fe200000010ff */
[----:B------:R-:W-:Y:S01]  /*1dc0*/  STS [R49+0x8c0], R106 ;  /* 0x0008c06a31007388 */ /* 0x000fe20000000800 */
[----:B------:R-:W-:Y:S01]  /*1dd0*/  F2FP.BF16.F32.PACK_AB R56, R57, R56 ;  /* 0x000000383938723e */ /* 0x000fe200000010ff */
[----:B------:R-:W1:Y:S01]  /*1de0*/  LDC.64 R52, c[0x0][0x220] ;  /* 0x00008800ff347b82 */ /* 0x000e620000000a00 */
[----:B------:R-:W-:Y:S01]  /*1df0*/  F2FP.BF16.F32.PACK_AB R58, R59, R58 ;  /* 0x0000003a3b3a723e */ /* 0x000fe200000010ff */
[----:B------:R-:W-:Y:S01]  /*1e00*/  STS [R49+0x50], R108 ;  /* 0x0000506c31007388 */ /* 0x000fe20000000800 */
[----:B------:R-:W-:Y:S01]  /*1e10*/  F2FP.BF16.F32.PACK_AB R62, R63, R62 ;  /* 0x0000003e3f3e723e */ /* 0x000fe200000010ff */
[----:B------:R-:W-:Y:S01]  /*1e20*/  IMAD R63, R3, 0xc00, R46 ;  /* 0x00000c00033f7824 */ /* 0x000fe200078e022e */
[----:B------:R-:W-:Y:S01]  /*1e30*/  F2FP.BF16.F32.PACK_AB R64, R65, R64 ;  /* 0x000000404140723e */ /* 0x000fe200000010ff */
[----:B------:R-:W-:Y:S01]  /*1e40*/  STS [R49+0x8d0], R110 ;  /* 0x0008d06e31007388 */ /* 0x000fe20000000800 */
[----:B------:R-:W-:Y:S01]  /*1e50*/  F2FP.BF16.F32.PACK_AB R66, R67, R66 ;  /* 0x000000424342723e */ /* 0x000fe200000010ff */
[----:B------:R-:W-:Y:S01]  /*1e60*/  VIADD R47, R63, 0x6000 ;  /* 0x000060003f2f7836 */ /* 0x000fe20000000000 */
        /* <DEDUP_REMOVED lines=15> */
[----:B-1----:R-:W-:Y:S01]  /*1f60*/  IMAD.WIDE R46, R47, 0x2, R52 ;  /* 0x000000022f2e7825 */ /* 0x002fe200078e0234 */
[----:B------:R-:W-:Y:S01]  /*1f70*/  F2FP.BF16.F32.PACK_AB R84, R85, R84 ;  /* 0x000000545554723e */ /* 0x000fe200000010ff */
[----:B------:R-:W-:Y:S01]  /*1f80*/  STS [R49+0x80], R120 ;  /* 0x0000807831007388 */ /* 0x000fe20000000800 */
[----:B------:R-:W-:Y:S01]  /*1f90*/  F2FP.BF16.F32.PACK_AB R86, R87, R86 ;  /* 0x000000565756723e */ /* 0x000fe200000010ff */
[----:B------:R-:W-:Y:S01]  /*1fa0*/  VIADD R65, R63, 0x1e000 ;  /* 0x0001e0003f417836 */ /* 0x000fe20000000000 */
[C---:B------:R-:W-:Y:S01]  /*1fb0*/  ISETP.LT.AND P3, PT, R3.reuse, R0, !P0 ;  /* 0x000000000300720c */ /* 0x040fe20004761270 */
[----:B------:R-:W-:Y:S01]  /*1fc0*/  STS [R49+0x900], R122 ;  /* 0x0009007a31007388 */ /* 0x000fe20000000800 */
[----:B------:R-:W-:-:S03]  /*1fd0*/  LOP3.LUT R61, R3, 0x50, RZ, 0xfc, !PT ;  /* 0x00000050033d7812 */ /* 0x000fc600078efcff */
[----:B------:R-:W-:Y:S04]  /*1fe0*/  STS [R49+0x90], R124 ;  /* 0x0000907c31007388 */ /* 0x000fe80000000800 */
        /* <DEDUP_REMOVED lines=12> */
[----:B------:R-:W-:Y:S01]  /*20b0*/  STS [R49+0x970], R150 ;  /* 0x0009709631007388 */ /* 0x000fe20000000800 */
[----:B------:R-:W-:Y:S06]  /*20c0*/  BAR.SYNC.DEFER_BLOCKING 0x0 ;  /* 0x0000000000007b1d */ /* 0x000fec0000010000 */
[----:B------:R-:W1:Y:S04]  /*20d0*/  LDS.128 R36, [R60] ;  /* 0x000000003c247984 */ /* 0x000e680000000c00 */
[----:B------:R-:W2:Y:S04]  /*20e0*/  LDS.128 R40, [R60+0x880] ;  /* 0x000880003c287984 */ /* 0x000ea80000000c00 */
[----:B------:R-:W3:Y:S04]  /*20f0*/  LDS.128 R20, [R60+0x1100] ;  /* 0x001100003c147984 */ /* 0x000ee80000000c00 */
[----:B------:R-:W4:Y:S04]  /*2100*/  LDS.128 R24, [R60+0x1980] ;  /* 0x001980003c187984 */ /* 0x000f280000000c00 */
[----:B------:R-:W5:Y:S04]  /*2110*/  LDS.128 R28, [R60+0x2200] ;  /* 0x002200003c1c7984 */ /* 0x000f680000000c00 */
[----:B------:R-:W1:Y:S04]  /*2120*/  LDS.128 R12, [R60+0x2a80] ;  /* 0x002a80003c0c7984 */ /* 0x000e680000000c00 */
[----:B------:R-:W1:Y:S04]  /*2130*/  LDS.128 R4, [R60+0x3300] ;  /* 0x003300003c047984 */ /* 0x000e680000000c00 */
[----:B------:R-:W1:Y:S01]  /*2140*/  LDS.128 R8, [R60+0x3b80] ;  /* 0x003b80003c087984 */ /* 0x000e620000000c00 */
[----:B------:R-:W-:Y:S06]  /*2150*/  BAR.SYNC.DEFER_BLOCKING 0x0 ;  /* 0x0000000000007b1d */ /* 0x000fec0000010000 */
[----:B------:R-:W-:Y:S04]  /*2160*/  STS [R49], R2 ;  /* 0x0000000231007388 */ /* 0x000fe80000000800 */
[----:B------:R-:W-:Y:S04]  /*2170*/  STS [R49+0x880], R16 ;  /* 0x0008801031007388 */ /* 0x000fe80000000800 */
[----:B------:R2:W-:Y:S04]  /*2180*/  STS [R49+0x10], R17 ;  /* 0x0000101131007388 */ /* 0x0005e80000000800 */
[----:B------:R-:W-:Y:S04]  /*2190*/  STS [R49+0x890], R18 ;  /* 0x0008901231007388 */ /* 0x000fe80000000800 */
[----:B------:R-:W-:Y:S01]  /*21a0*/  STS [R49+0x20], R32 ;  /* 0x0000202031007388 */ /* 0x000fe20000000800 */
[----:B--2---:R-:W-:-:S03]  /*21b0*/  LOP3.LUT R17, R3, 0x30, RZ, 0xfc, !PT ;  /* 0x0000003003117812 */ /* 0x004fc600078efcff */
        /* <DEDUP_REMOVED lines=9> */
[----:B--2---:R-:W-:-:S03]  /*2250*/  IMAD.WIDE R44, R63, 0x2, R52 ;  /* 0x000000023f2c7825 */ /* 0x004fc600078e0234 */
[----:B------:R-:W-:Y:S04]  /*2260*/  STS [R49+0x8e0], R50 ;  /* 0x0008e03231007388 */ /* 0x000fe80000000800 */
[----:B------:R-:W-:Y:S04]  /*2270*/  STS [R49+0x70], R154 ;  /* 0x0000709a31007388 */ /* 0x000fe80000000800 */
[----:B------:R2:W-:Y:S04]  /*2280*/  STS [R49+0x8f0], R54 ;  /* 0x0008f03631007388 */ /* 0x0005e80000000800 */
[----:B------:R1:W-:Y:S04]  /*2290*/  STS [R49+0x80], R56 ;  /* 0x0000803831007388 */ /* 0x0003e80000000800 */
[----:B------:R3:W-:Y:S01]  /*22a0*/  STS [R49+0x900], R58 ;  /* 0x0009003a31007388 */ /* 0x0007e20000000800 */
[----:B--2---:R-:W-:-:S03]  /*22b0*/  IMAD.WIDE R54, R55, 0x2, R52 ;  /* 0x0000000237367825 */ /* 0x004fc600078e0234 */
[----:B------:R-:W-:Y:S01]  /*22c0*/  STS [R49+0x90], R156 ;  /* 0x0000909c31007388 */ /* 0x000fe20000000800 */
[----:B-1----:R-:W-:-:S03]  /*22d0*/  IMAD.WIDE R56, R57, 0x2, R52 ;  /* 0x0000000239387825 */ /* 0x002fc600078e0234 */
[----:B------:R-:W-:Y:S01]  /*22e0*/  STS [R49+0x910], R62 ;  /* 0x0009103e31007388 */ /* 0x000fe20000000800 */
[----:B---3--:R-:W-:-:S03]  /*22f0*/  IMAD.WIDE R58, R59, 0x2, R52 ;  /* 0x000000023b3a7825 */ /* 0x008fc600078e0234 */
        /* <DEDUP_REMOVED lines=11> */
[----:B------:R1:W-:Y:S01]  /*23b0*/  STS [R49+0x970], R86 ;  /* 0x0009705631007388 */ /* 0x0003e20000000800 */
[----:B------:R-:W-:Y:S01]  /*23c0*/  BAR.SYNC.DEFER_BLOCKING 0x0 ;  /* 0x0000000000007b1d */ /* 0x000fe20000010000 */
[----:B-1----:R-:W-:-:S05]  /*23d0*/  LOP3.LUT R49, R3, 0x40, RZ, 0xfc, !PT ;  /* 0x0000004003317812 */ /* 0x002fca00078efcff */
[----:B------:R1:W-:Y:S01]  /*23e0*/  @P3 STG.E.128 desc[UR22][R44.64], R36 ;  /* 0x000000242c003986 */ /* 0x0003e2000c101d16 */
[----:B------:R-:W-:-:S03]  /*23f0*/  ISETP.LT.AND P3, PT, R17, R0, !P0 ;  /* 0x000000001100720c */ /* 0x000fc60004761270 */
[----:B------:R-:W-:Y:S01]  /*2400*/  @P2 STG.E.128 desc[UR22][R46.64], R40 ;  /* 0x000000282e002986 */ /* 0x000fe2000c101d16 */
[----:B------:R-:W-:-:S03]  /*2410*/  ISETP.LT.AND P2, PT, R19, R0, !P0 ;  /* 0x000000001300720c */ /* 0x000fc60004741270 */
[----:B------:R-:W2:Y:S04]  /*2420*/  LDS.128 R16, [R60] ;  /* 0x000000003c107984 */ /* 0x000ea80000000c00 */
[----:B------:R3:W-:Y:S01]  /*2430*/  @P1 STG.E.128 desc[UR22][R54.64], R20 ;  /* 0x0000001436001986 */ /* 0x0007e2000c101d16 */
[----:B------:R-:W-:-:S03]  /*2440*/  ISETP.LT.AND P1, PT, R49, R0, !P0 ;  /* 0x000000003100720c */ /* 0x000fc60004721270 */
[----:B----4-:R4:W-:Y:S01]  /*2450*/  @P6 STG.E.128 desc[UR22][R56.64], R24 ;  /* 0x0000001838006986 */ /* 0x0109e2000c101d16 */
[----:B-1----:R-:W-:-:S03]  /*2460*/  LOP3.LUT R37, R3, 0x48, RZ, 0xfc, !PT ;  /* 0x0000004803257812 */ /* 0x002fc600078efcff */
[----:B------:R-:W1:Y:S01]  /*2470*/  LDS.128 R32, [R60+0x880] ;  /* 0x000880003c207984 */ /* 0x000e620000000c00 */
[----:B------:R-:W-:-:S03]  /*2480*/  ISETP.LT.AND P6, PT, R37, R0, !P0 ;  /* 0x000000002500720c */ /* 0x000fc600047c1270 */
[----:B------:R-:W1:Y:S04]  /*2490*/  LDS.128 R36, [R60+0x1100] ;  /* 0x001100003c247984 */ /* 0x000e680000000c00 */
[----:B------:R-:W1:Y:S01]  /*24a0*/  LDS.128 R40, [R60+0x1980] ;  /* 0x001980003c287984 */ /* 0x000e620000000c00 */
[----:B---3--:R-:W-:-:S03]  /*24b0*/  VIADD R55, R63, 0x24000 ;  /* 0x000240003f377836 */ /* 0x008fc60000000000 */
[----:B------:R-:W1:Y:S01]  /*24c0*/  LDS.128 R44, [R60+0x2200] ;  /* 0x002200003c2c7984 */ /* 0x000e620000000c00 */
[----:B----4-:R-:W-:-:S03]  /*24d0*/  IMAD.WIDE R24, R65, 0x2, R52 ;  /* 0x0000000241187825 */ /* 0x010fc600078e0234 */
[----:B------:R-:W4:Y:S01]  /*24e0*/  LDS.128 R48, [R60+0x2a80] ;  /* 0x002a80003c307984 */ /* 0x000f220000000c00 */
[----:B------:R-:W-:Y:S01]  /*24f0*/  IMAD.WIDE R26, R55, 0x2, R52 ;  /* 0x00000002371a7825 */ /* 0x000fe200078e0234 */
[----:B------:R-:W-:Y:S02]  /*2500*/  LOP3.LUT R55, R3, 0x60, RZ, 0xfc, !PT ;  /* 0x0000006003377812 */ /* 0x000fe400078efcff */
[----:B------:R-:W1:Y:S01]  /*2510*/  LDS.128 R20, [R60+0x3300] ;  /* 0x003300003c147984 */ /* 0x000e620000000c00 */
[----:B------:R-:W-:-:S03]  /*2520*/  VIADD R57, R63, 0x36000 ;  /* 0x000360003f397836 */ /* 0x000fc60000000000 */
[----:B-----5:R3:W-:Y:S01]  /*2530*/  @P5 STG.E.128 desc[UR22][R58.64], R28 ;  /* 0x0000001c3a005986 */ /* 0x0207e2000c101d16 */
[----:B------:R-:W-:-:S03]  /*2540*/  ISETP.LT.AND P5, PT, R61, R0, !P0 ;  /* 0x000000003d00720c */ /* 0x000fc600047a1270 */
[----:B------:R5:W-:Y:S04]  /*2550*/  @P4 STG.E.128 desc[UR22][R24.64], R12 ;  /* 0x0000000c18004986 */ /* 0x000be8000c101d16 */
[----:B------:R2:W-:Y:S01]  /*2560*/  @P3 STG.E.128 desc[UR22][R26.64], R4 ;  /* 0x000000041a003986 */ /* 0x0005e2000c101d16 */
[----:B------:R-:W-:Y:S02]  /*2570*/  ISETP.LT.AND P3, PT, R55, R0, !P0 ;  /* 0x000000003700720c */ /* 0x000fe40004761270 */
[C---:B------:R-:W-:Y:S02]  /*2580*/  LOP3.LUT R55, R3.reuse, 0x68, RZ, 0xfc, !PT ;  /* 0x0000006803377812 */ /* 0x040fe400078efcff */
[----:B---3--:R-:W-:Y:S01]  /*2590*/  LOP3.LUT R31, R3, 0x58, RZ, 0xfc, !PT ;  /* 0x00000058031f7812 */ /* 0x008fe200078efcff */
[----:B------:R-:W-:-:S03]  /*25a0*/  VIADD R29, R63, 0x2a000 ;  /* 0x0002a0003f1d7836 */ /* 0x000fc60000000000 */
[----:B------:R-:W-:Y:S01]  /*25b0*/  ISETP.LT.AND P4, PT, R31, R0, !P0 ;  /* 0x000000001f00720c */ /* 0x000fe20004781270 */
[----:B------:R-:W-:Y:S01]  /*25c0*/  VIADD R31, R63, 0x30000 ;  /* 0x000300003f1f7836 */ /* 0x000fe20000000000 */
[----:B-----5:R-:W-:Y:S01]  /*25d0*/  LOP3.LUT R13, R3, 0x70, RZ, 0xfc, !PT ;  /* 0x00000070030d7812 */ /* 0x020fe200078efcff */
[----:B------:R-:W-:Y:S01]  /*25e0*/  IMAD.WIDE R28, R29, 0x2, R52 ;  /* 0x000000021d1c7825 */ /* 0x000fe200078e0234 */
[----:B------:R-:W-:-:S03]  /*25f0*/  LOP3.LUT R15, R3, 0x78, RZ, 0xfc, !PT ;  /* 0x00000078030f7812 */ /* 0x000fc600078efcff */
[--C-:B------:R-:W-:Y:S01]  /*2600*/  IMAD.WIDE R30, R31, 0x2, R52.reuse ;  /* 0x000000021f1e7825 */ /* 0x100fe200078e0234 */
[----:B------:R5:W-:Y:S01]  /*2610*/  @P2 STG.E.128 desc[UR22][R28.64], R8 ;  /* 0x000000081c002986 */ /* 0x000be2000c101d16 */
[-C--:B------:R-:W-:Y:S02]  /*2620*/  ISETP.LT.AND P2, PT, R55, R0.reuse, !P0 ;  /* 0x000000003700720c */ /* 0x080fe40004741270 */
[----:B--2---:R-:W-:Y:S01]  /*2630*/  VIADD R5, R63, 0x3c000 ;  /* 0x0003c0003f057836 */ /* 0x004fe20000000000 */
[----:B------:R3:W-:Y:S01]  /*2640*/  @P1 STG.E.128 desc[UR22][R30.64], R16 ;  /* 0x000000101e001986 */ /* 0x0007e2000c101d16 */
[-C--:B------:R-:W-:Y:S01]  /*2650*/  ISETP.LT.AND P1, PT, R13, R0.reuse, !P0 ;  /* 0x000000000d00720c */ /* 0x080fe20004721270 */
[----:B------:R-:W-:Y:S01]  /*2660*/  VIADD R7, R63, 0x42000 ;  /* 0x000420003f077836 */ /* 0x000fe20000000000 */
[----:B------:R-:W-:Y:S01]  /*2670*/  ISETP.LT.AND P0, PT, R15, R0, !P0 ;  /* 0x000000000f00720c */ /* 0x000fe20004701270 */
[----:B------:R-:W-:-:S04]  /*2680*/  IMAD.WIDE R2, R57, 0x2, R52 ;  /* 0x0000000239027825 */ /* 0x000fc800078e0234 */
[----:B------:R-:W-:Y:S01]  /*2690*/  VIADD R13, R63, 0x54000 ;  /* 0x000540003f0d7836 */ /* 0x000fe20000000000 */
[----:B-1----:R3:W-:Y:S01]  /*26a0*/  @P6 STG.E.128 desc[UR22][R2.64], R32 ;  /* 0x0000002002006986 */ /* 0x0027e2000c101d16 */
[----:B------:R-:W-:-:S04]  /*26b0*/  IMAD.WIDE R4, R5, 0x2, R52 ;  /* 0x0000000205047825 */ /* 0x000fc800078e0234 */
[C---:B-----5:R-:W-:Y:S01]  /*26c0*/  VIADD R9, R63.reuse, 0x48000 ;  /* 0x000480003f097836 */ /* 0x060fe20000000000 */
[----:B------:R3:W-:Y:S01]  /*26d0*/  @P5 STG.E.128 desc[UR22][R4.64], R36 ;  /* 0x0000002404005986 */ /* 0x0007e2000c101d16 */
[----:B------:R-:W-:Y:S02]  /*26e0*/  VIADD R11, R63, 0x4e000 ;  /* 0x0004e0003f0b7836 */ /* 0x000fe40000000000 */
[----:B------:R-:W-:-:S04]  /*26f0*/  IMAD.WIDE R6, R7, 0x2, R52 ;  /* 0x0000000207067825 */ /* 0x000fc800078e0234 */
[--C-:B------:R-:W-:Y:S01]  /*2700*/  IMAD.WIDE R8, R9, 0x2, R52.reuse ;  /* 0x0000000209087825 */ /* 0x100fe200078e0234 */
[----:B------:R3:W-:Y:S03]  /*2710*/  @P4 STG.E.128 desc[UR22][R6.64], R40 ;  /* 0x0000002806004986 */ /* 0x0007e6000c101d16 */
[--C-:B------:R-:W-:Y:S01]  /*2720*/  IMAD.WIDE R10, R11, 0x2, R52.reuse ;  /* 0x000000020b0a7825 */ /* 0x100fe200078e0234 */
[----:B------:R3:W-:Y:S03]  /*2730*/  @P3 STG.E.128 desc[UR22][R8.64], R44 ;  /* 0x0000002c08003986 */ /* 0x0007e6000c101d16 */
[----:B------:R-:W-:Y:S01]  /*2740*/  IMAD.WIDE R12, R13, 0x2, R52 ;  /* 0x000000020d0c7825 */ /* 0x000fe200078e0234 */
[----:B----4-:R3:W-:Y:S04]  /*2750*/  @P2 STG.E.128 desc[UR22][R10.64], R48 ;  /* 0x000000300a002986 */ /* 0x0107e8000c101d16 */
[----:B------:R3:W-:Y:S01]  /*2760*/  @P1 STG.E.128 desc[UR22][R12.64], R20 ;  /* 0x000000140c001986 */ /* 0x0007e2000c101d16 */
[----:B------:R-:W-:Y:S05]  /*2770*/  @!P0 EXIT ;  /* 0x000000000000894d */ /* 0x000fea0003800000 */
[----:B---3--:R-:W1:Y:S01]  /*2780*/  LDS.128 R4, [R60+0x3b80] ;  /* 0x003b80003c047984 */ /* 0x008e620000000c00 */
[----:B------:R-:W-:-:S04]  /*2790*/  VIADD R63, R63, 0x5a000 ;  /* 0x0005a0003f3f7836 */ /* 0x000fc80000000000 */
[----:B------:R-:W-:-:S05]  /*27a0*/  IMAD.WIDE R52, R63, 0x2, R52 ;  /* 0x000000023f347825 */ /* 0x000fca00078e0234 */
[----:B-1----:R-:W-:Y:S01]  /*27b0*/  STG.E.128 desc[UR22][R52.64], R4 ;  /* 0x0000000434007986 */ /* 0x002fe2000c101d16 */
[----:B------:R-:W-:Y:S05]  /*27c0*/  EXIT ;  /* 0x000000000000794d */ /* 0x000fea0003800000 */
.L_x_1:
[----:B------:R-:W-:-:S00]  /*27d0*/  BRA `(.L_x_1) ;  /* 0xfffffffc00fc7947 */ /* 0x000fc0000383ffff */
[----:B------:R-:W-:-:S00]  /*27e0*/  NOP ;  /* 0x0000000000007918 */ /* 0x000fc00000000000 */
        /* <DEDUP_REMOVED lines=9> */
.L_x_2:


//--------------------- .nv.shared.triton_mm      --------------------------
	.section	.nv.shared.triton_mm,"aw",@nobits
	.sectionflags	@""
	.align	16
	.zero		1024


//--------------------- .nv.constant0.triton_mm   --------------------------
	.section	.nv.constant0.triton_mm,"a",@progbits
	.sectionflags	@""
	.align	4
.nv.constant0.triton_mm:
	.zero		560
